// auto-generated by cutlass_sweep.gemm — config: {"arch": "sm_90", "cluster_m": 1, "cluster_n": 1, "dtype": "fp16", "dtype_b": "fp16", "layout": "nt", "stages": 0, "tile_k": 128, "tile_m": 128, "tile_n": 80}
#include "cutlass/cutlass.h"
#include "cutlass/gemm/collective/collective_builder.hpp"
#include "cutlass/gemm/device/gemm_universal_adapter.h"
#include "cutlass/gemm/kernel/gemm_universal.hpp"
#include "cutlass/epilogue/collective/collective_builder.hpp"

using ElemA = cutlass::half_t;
using ElemB = cutlass::half_t;
using ElemCD = cutlass::half_t;
using Acc  = float;
using TileShape    = cute::Shape<cute::_128, cute::_80, cute::_128>;
using ClusterShape = cute::Shape<cute::_1, cute::_1, cute::_1>;

using CollectiveEpilogue = typename cutlass::epilogue::collective::CollectiveBuilder<
    cutlass::arch::Sm90, cutlass::arch::OpClassTensorOp,
    TileShape, ClusterShape,
    cutlass::epilogue::collective::EpilogueTileAuto,
    Acc, Acc,
    ElemCD, cutlass::layout::RowMajor, 128 / cutlass::sizeof_bits<ElemCD>::value,
    ElemCD, cutlass::layout::RowMajor, 128 / cutlass::sizeof_bits<ElemCD>::value,
    cutlass::epilogue::collective::EpilogueScheduleAuto
  >::CollectiveOp;

using CollectiveMainloop = typename cutlass::gemm::collective::CollectiveBuilder<
    cutlass::arch::Sm90, cutlass::arch::OpClassTensorOp,
    ElemA, cutlass::layout::RowMajor, 128 / cutlass::sizeof_bits<ElemA>::value,
    ElemB, cutlass::layout::ColumnMajor, 128 / cutlass::sizeof_bits<ElemB>::value,
    Acc,
    TileShape, ClusterShape,
    cutlass::gemm::collective::StageCountAutoCarveout<static_cast<int>(sizeof(typename CollectiveEpilogue::SharedStorage))>,
    cutlass::gemm::collective::KernelScheduleAuto
  >::CollectiveOp;

using GemmKernel = cutlass::gemm::kernel::GemmUniversal<
    cute::Shape<int,int,int,int>,
    CollectiveMainloop,
    CollectiveEpilogue
>;
using Gemm = cutlass::gemm::device::GemmUniversalAdapter<GemmKernel>;

// Force the device kernel symbol into the cubin without needing a host main.
auto* _anchor = &cutlass::device_kernel<GemmKernel>;


// ===== COMPILED SASS (sm_90a) =====

	.target	sm_90a

	.elftype	@"ET_EXEC"


//--------------------- .note.nv.tkinfo           --------------------------
	.section	.note.nv.tkinfo,"",@"SHT_NOTE"
	.sectionflags	@"SHF_NOTE_NV_TKINFO"
	.tkinfo
        /*0018*/ 	.word	0x00000002
        /*0030*/ 	.string	""
        /*0030*/ 	.string	"ptxas"
        /*0030*/ 	.string	"Cuda compilation tools, release 13.0, V13.0.88"
        /*0030*/ 	.string	"Build cuda_13.0.r13.0/compiler.36424714_0"
        /*0030*/ 	.string	"-arch sm_90a -m 64 "



//--------------------- .note.nv.cuinfo           --------------------------
	.section	.note.nv.cuinfo,"",@"SHT_NOTE"
	.sectionflags	@"SHF_NOTE_NV_CUINFO"
        /*0018*/ 	.short	0x0002
        /*001a*/ 	.short	0x005a
        /*001c*/ 	.short	0x0082
	.zero		2


//--------------------- .nv.info                  --------------------------
	.section	.nv.info,"",@"SHT_CUDA_INFO"
	.align	4


	//----- nvinfo : EIATTR_REGCOUNT
	.align		4
        /*0000*/ 	.byte	0x04, 0x2f
        /*0002*/ 	.short	(.L_15 - .L_14)
	.align		4
.L_14:
        /*0004*/ 	.word	index@(_ZN7cutlass13device_kernelINS_4gemm6kernel13GemmUniversalIN4cute5tupleIJiiiiEEENS1_10collective13CollectiveMmaINS1_34MainloopSm90TmaGmmaWarpSpecializedILi4ENS5_IJNS4_1CILi1EEESB_SB_EEENS1_35KernelTmaWarpSpecializedCooperativeEEENS5_IJNSA_ILi128EEENSA_ILi80EEESF_EEENS_6half_tENS5_IJlSB_lEEESI_SJ_NS4_8TiledMMAINS4_8MMA_AtomIJNS4_4SM904GMMA25MMA_64x16x16_F32F16F16_SSILNSN_5MajorE0ELSP_0ELNSN_7ScaleInE1ELSQ_1EEEEEENS4_6LayoutINS5_IJNSA_ILi2EEESB_SB_EEENS5_IJSB_NSA_ILi0EEESW_EEEEENS5_IJNS4_10UnderscoreESZ_SZ_EEEEENS4_13SM90_TMA_LOADENS4_14ComposedLayoutINS4_7SwizzleILi3ELi4ELi3EEENS4_18smem_ptr_flag_bitsILi16EEENST_INS5_IJNSA_ILi8EEENSA_ILi64EEEEEENS5_IJS19_SB_EEEEEEEvNS4_8identityES12_S1D_vS1E_EENS_8epilogue10collective6detail29Sm90TmaWarpSpecializedAdapterINS1H_15DefaultEpilogueISI_SJ_SJ_NS1G_6thread17LinearCombinationISI_Li1EffLNS1L_9ScaleType4KindE0ELNS_15FloatRoundStyleE2ESI_EENS1_15EpilogueDefaultEEEEEvvEEEEvNT_6ParamsE)
        /*0008*/ 	.word	0x000000a8


	//----- nvinfo : EIATTR_FRAME_SIZE
	.align		4
.L_15:
        /*000c*/ 	.byte	0x04, 0x11
        /*000e*/ 	.short	(.L_17 - .L_16)
	.align		4
.L_16:
        /*0010*/ 	.word	index@(_ZN7cutlass13device_kernelINS_4gemm6kernel13GemmUniversalIN4cute5tupleIJiiiiEEENS1_10collective13CollectiveMmaINS1_34MainloopSm90TmaGmmaWarpSpecializedILi4ENS5_IJNS4_1CILi1EEESB_SB_EEENS1_35KernelTmaWarpSpecializedCooperativeEEENS5_IJNSA_ILi128EEENSA_ILi80EEESF_EEENS_6half_tENS5_IJlSB_lEEESI_SJ_NS4_8TiledMMAINS4_8MMA_AtomIJNS4_4SM904GMMA25MMA_64x16x16_F32F16F16_SSILNSN_5MajorE0ELSP_0ELNSN_7ScaleInE1ELSQ_1EEEEEENS4_6LayoutINS5_IJNSA_ILi2EEESB_SB_EEENS5_IJSB_NSA_ILi0EEESW_EEEEENS5_IJNS4_10UnderscoreESZ_SZ_EEEEENS4_13SM90_TMA_LOADENS4_14ComposedLayoutINS4_7SwizzleILi3ELi4ELi3EEENS4_18smem_ptr_flag_bitsILi16EEENST_INS5_IJNSA_ILi8EEENSA_ILi64EEEEEENS5_IJS19_SB_EEEEEEEvNS4_8identityES12_S1D_vS1E_EENS_8epilogue10collective6detail29Sm90TmaWarpSpecializedAdapterINS1H_15DefaultEpilogueISI_SJ_SJ_NS1G_6thread17LinearCombinationISI_Li1EffLNS1L_9ScaleType4KindE0ELNS_15FloatRoundStyleE2ESI_EENS1_15EpilogueDefaultEEEEEvvEEEEvNT_6ParamsE)
        /*0014*/ 	.word	0x00000000


	//----- nvinfo : EIATTR_MIN_STACK_SIZE
	.align		4
.L_17:
        /*0018*/ 	.byte	0x04, 0x12
        /*001a*/ 	.short	(.L_19 - .L_18)
	.align		4
.L_18:
        /*001c*/ 	.word	index@(_ZN7cutlass13device_kernelINS_4gemm6kernel13GemmUniversalIN4cute5tupleIJiiiiEEENS1_10collective13CollectiveMmaINS1_34MainloopSm90TmaGmmaWarpSpecializedILi4ENS5_IJNS4_1CILi1EEESB_SB_EEENS1_35KernelTmaWarpSpecializedCooperativeEEENS5_IJNSA_ILi128EEENSA_ILi80EEESF_EEENS_6half_tENS5_IJlSB_lEEESI_SJ_NS4_8TiledMMAINS4_8MMA_AtomIJNS4_4SM904GMMA25MMA_64x16x16_F32F16F16_SSILNSN_5MajorE0ELSP_0ELNSN_7ScaleInE1ELSQ_1EEEEEENS4_6LayoutINS5_IJNSA_ILi2EEESB_SB_EEENS5_IJSB_NSA_ILi0EEESW_EEEEENS5_IJNS4_10UnderscoreESZ_SZ_EEEEENS4_13SM90_TMA_LOADENS4_14ComposedLayoutINS4_7SwizzleILi3ELi4ELi3EEENS4_18smem_ptr_flag_bitsILi16EEENST_INS5_IJNSA_ILi8EEENSA_ILi64EEEEEENS5_IJS19_SB_EEEEEEEvNS4_8identityES12_S1D_vS1E_EENS_8epilogue10collective6detail29Sm90TmaWarpSpecializedAdapterINS1H_15DefaultEpilogueISI_SJ_SJ_NS1G_6thread17LinearCombinationISI_Li1EffLNS1L_9ScaleType4KindE0ELNS_15FloatRoundStyleE2ESI_EENS1_15EpilogueDefaultEEEEEvvEEEEvNT_6ParamsE)
        /*0020*/ 	.word	0x00000000
.L_19:


//--------------------- .nv.compat                --------------------------
	.section	.nv.compat,"",@"SHT_CUDA_COMPAT_INFO"
	.align	4
        /*0000*/ 	.byte	0x02, 0x09, 0x01, 0x00, 0x02, 0x02, 0x04, 0x00, 0x02, 0x05, 0x05, 0x00, 0x03, 0x07, 0x01, 0x01
        /*0010*/ 	.byte	0x02, 0x03, 0x01, 0x00, 0x02, 0x06, 0x01, 0x00, 0x04, 0x0b, 0x08, 0x00, 0x00, 0x00, 0x00, 0x00
        /*0020*/ 	.byte	0x00, 0x00, 0x00, 0x00


//--------------------- .nv.info._ZN7cutlass13device_kernelINS_4gemm6kernel13GemmUniversalIN4cute5tupleIJiiiiEEENS1_10collective13CollectiveMmaINS1_34MainloopSm90TmaGmmaWarpSpecializedILi4ENS5_IJNS4_1CILi1EEESB_SB_EEENS1_35KernelTmaWarpSpecializedCooperativeEEENS5_IJNSA_ILi128EEENSA_ILi80EEESF_EEENS_6half_tENS5_IJlSB_lEEESI_SJ_NS4_8TiledMMAINS4_8MMA_AtomIJNS4_4SM904GMMA25MMA_64x16x16_F32F16F16_SSILNSN_5MajorE0ELSP_0ELNSN_7ScaleInE1ELSQ_1EEEEEENS4_6LayoutINS5_IJNSA_ILi2EEESB_SB_EEENS5_IJSB_NSA_ILi0EEESW_EEEEENS5_IJNS4_10UnderscoreESZ_SZ_EEEEENS4_13SM90_TMA_LOADENS4_14ComposedLayoutINS4_7SwizzleILi3ELi4ELi3EEENS4_18smem_ptr_flag_bitsILi16EEENST_INS5_IJNSA_ILi8EEENSA_ILi64EEEEEENS5_IJS19_SB_EEEEEEEvNS4_8identityES12_S1D_vS1E_EENS_8epilogue10collective6detail29Sm90TmaWarpSpecializedAdapterINS1H_15DefaultEpilogueISI_SJ_SJ_NS1G_6thread17LinearCombinationISI_Li1EffLNS1L_9ScaleType4KindE0ELNS_15FloatRoundStyleE2ESI_EENS1_15EpilogueDefaultEEEEEvvEEEEvNT_6ParamsE --------------------------
	.section	.nv.info._ZN7cutlass13device_kernelINS_4gemm6kernel13GemmUniversalIN4cute5tupleIJiiiiEEENS1_10collective13CollectiveMmaINS1_34MainloopSm90TmaGmmaWarpSpecializedILi4ENS5_IJNS4_1CILi1EEESB_SB_EEENS1_35KernelTmaWarpSpecializedCooperativeEEENS5_IJNSA_ILi128EEENSA_ILi80EEESF_EEENS_6half_tENS5_IJlSB_lEEESI_SJ_NS4_8TiledMMAINS4_8MMA_AtomIJNS4_4SM904GMMA25MMA_64x16x16_F32F16F16_SSILNSN_5MajorE0ELSP_0ELNSN_7ScaleInE1ELSQ_1EEEEEENS4_6LayoutINS5_IJNSA_ILi2EEESB_SB_EEENS5_IJSB_NSA_ILi0EEESW_EEEEENS5_IJNS4_10UnderscoreESZ_SZ_EEEEENS4_13SM90_TMA_LOADENS4_14ComposedLayoutINS4_7SwizzleILi3ELi4ELi3EEENS4_18smem_ptr_flag_bitsILi16EEENST_INS5_IJNSA_ILi8EEENSA_ILi64EEEEEENS5_IJS19_SB_EEEEEEEvNS4_8identityES12_S1D_vS1E_EENS_8epilogue10collective6detail29Sm90TmaWarpSpecializedAdapterINS1H_15DefaultEpilogueISI_SJ_SJ_NS1G_6thread17LinearCombinationISI_Li1EffLNS1L_9ScaleType4KindE0ELNS_15FloatRoundStyleE2ESI_EENS1_15EpilogueDefaultEEEEEvvEEEEvNT_6ParamsE,"",@"SHT_CUDA_INFO"
	.sectionflags	@""
	.align	4


	//----- nvinfo : EIATTR_CUDA_API_VERSION
	.align		4
        /*0000*/ 	.byte	0x04, 0x37
        /*0002*/ 	.short	(.L_21 - .L_20)
.L_20:
        /*0004*/ 	.word	0x00000082


	//----- nvinfo : EIATTR_KPARAM_INFO
	.align		4
.L_21:
        /*0008*/ 	.byte	0x04, 0x17
        /*000a*/ 	.short	(.L_23 - .L_22)
.L_22:
        /*000c*/ 	.word	0x00000000
        /*0010*/ 	.short	0x0000
        /*0012*/ 	.short	0x0070
        /*0014*/ 	.byte	0x00, 0xf0, 0x01, 0x10


	//----- nvinfo : EIATTR_SPARSE_MMA_MASK
	.align		4
.L_23:
        /*0018*/ 	.byte	0x03, 0x50
        /*001a*/ 	.short	0x0000


	//----- nvinfo : EIATTR_MAXREG_COUNT
	.align		4
        /*001c*/ 	.byte	0x03, 0x1b
        /*001e*/ 	.short	0x00a8


	//----- nvinfo : EIATTR_NUM_BARRIERS
	.align		4
        /*0020*/ 	.byte	0x02, 0x4c
        /*0022*/ 	.byte	0x01
	.zero		1


	//----- nvinfo : EIATTR_EXTERNS
	.align		4
        /*0024*/ 	.byte	0x04, 0x0f
        /*0026*/ 	.short	(.L_25 - .L_24)


	//   ....[0]....
	.align		4
.L_24:
        /*0028*/ 	.word	index@(__assertfail)


	//----- nvinfo : EIATTR_MERCURY_ISA_VERSION
	.align		4
.L_25:
        /*002c*/ 	.byte	0x03, 0x5f
        /*002e*/ 	.short	0x0101


	//----- nvinfo : EIATTR_INT_WARP_WIDE_INSTR_OFFSETS
	.align		4
        /*0030*/ 	.byte	0x04, 0x31
        /*0032*/ 	.short	(.L_27 - .L_26)


	//   ....[0]....
.L_26:
        /*0034*/ 	.word	0x000003b0


	//   ....[1]....
        /*0038*/ 	.word	0x000003e0


	//   ....[2]....
        /*003c*/ 	.word	0x000004c0


	//----- nvinfo : EIATTR_COOP_GROUP_MASK_REGIDS
	.align		4
.L_27:
        /*0040*/ 	.byte	0x04, 0x29
        /*0042*/ 	.short	(.L_29 - .L_28)


	//   ....[0]....
.L_28:
        /*0044*/ 	.word	0xffffffff


	//   ....[1]....
        /*0048*/ 	.word	0xffffffff


	//   ....[2]....
        /*004c*/ 	.word	0xffffffff


	//   ....[3]....
        /*0050*/ 	.word	0xffffffff


	//   ....[4]....
        /*0054*/ 	.word	0xffffffff


	//----- nvinfo : EIATTR_COOP_GROUP_INSTR_OFFSETS
	.align		4
.L_29:
        /*0058*/ 	.byte	0x04, 0x28
        /*005a*/ 	.short	(.L_31 - .L_30)


	//   ....[0]....
.L_30:
        /*005c*/ 	.word	0x00000060


	//   ....[1]....
        /*0060*/ 	.word	0x00000070


	//   ....[2]....
        /*0064*/ 	.word	0x00000130


	//   ....[3]....
        /*0068*/ 	.word	0x000002c0


	//   ....[4]....
        /*006c*/ 	.word	0x00000f70


	//----- nvinfo : EIATTR_REG_RECONFIG
	.align		4
.L_31:
        /*0070*/ 	.byte	0x01, 0x54
	.zero		2


	//----- nvinfo : EIATTR_SYSCALL_OFFSETS
	.align		4
        /*0074*/ 	.byte	0x04, 0x46
        /*0076*/ 	.short	(.L_33 - .L_32)


	//   ....[0]....
.L_32:
        /*0078*/ 	.word	0x00001130


	//----- nvinfo : EIATTR_MBARRIER_INSTR_OFFSETS
	.align		4
.L_33:
        /*007c*/ 	.byte	0x04, 0x39
        /*007e*/ 	.short	(.L_35 - .L_34)


	//   ....[0]....
.L_34:
        /*0080*/ 	.word	0x00000230
        /*0084*/ 	.word	0x000000ff
        /*0088*/ 	.word	0x00000000
        /*008c*/ 	.short	0x0100
        /*008e*/ 	.byte	0x08
	.zero		1


	//   ....[1]....
        /*0090*/ 	.word	0x00000240
        /*0094*/ 	.word	0x000000ff
        /*0098*/ 	.word	0x00000020
        /*009c*/ 	.short	0x0100
        /*009e*/ 	.byte	0x08
	.zero		1


	//   ....[2]....
        /*00a0*/ 	.word	0x00000250
        /*00a4*/ 	.word	0x000000ff
        /*00a8*/ 	.word	0x00000008
        /*00ac*/ 	.short	0x0100
        /*00ae*/ 	.byte	0x08
	.zero		1


	//   ....[3]....
        /*00b0*/ 	.word	0x00000260
        /*00b4*/ 	.word	0x000000ff
        /*00b8*/ 	.word	0x00000028
        /*00bc*/ 	.short	0x0100
        /*00be*/ 	.byte	0x08
	.zero		1


	//   ....[4]....
        /*00c0*/ 	.word	0x00000270
        /*00c4*/ 	.word	0x000000ff
        /*00c8*/ 	.word	0x00000010
        /*00cc*/ 	.short	0x0100
        /*00ce*/ 	.byte	0x08
	.zero		1


	//   ....[5]....
        /*00d0*/ 	.word	0x00000280
        /*00d4*/ 	.word	0x000000ff
        /*00d8*/ 	.word	0x00000030
        /*00dc*/ 	.short	0x0100
        /*00de*/ 	.byte	0x08
	.zero		1


	//   ....[6]....
        /*00e0*/ 	.word	0x00000290
        /*00e4*/ 	.word	0x000000ff
        /*00e8*/ 	.word	0x00000018
        /*00ec*/ 	.short	0x0100
        /*00ee*/ 	.byte	0x08
	.zero		1


	//   ....[7]....
        /*00f0*/ 	.word	0x000002a0
        /*00f4*/ 	.word	0x000000ff
        /*00f8*/ 	.word	0x00000038
        /*00fc*/ 	.short	0x0100
        /*00fe*/ 	.byte	0x08
	.zero		1


	//   ....[8]....
        /*0100*/ 	.word	0x00000530
        /*0104*/ 	.word	0x000000ff
        /*0108*/ 	.word	0x00000050
        /*010c*/ 	.short	0x0100
        /*010e*/ 	.byte	0x06
	.zero		1


	//   ....[9]....
        /*0110*/ 	.word	0x00000590
        /*0114*/ 	.word	0x000000ff
        /*0118*/ 	.word	0x00000058
        /*011c*/ 	.short	0x0100
        /*011e*/ 	.byte	0x06
	.zero		1


	//   ....[10]....
        /*0120*/ 	.word	0x000011b0
        /*0124*/ 	.word	0x00000003
        /*0128*/ 	.word	0x00000000
        /*012c*/ 	.short	0x010a
        /*012e*/ 	.byte	0x3f
	.zero		1


	//   ....[11]....
        /*0130*/ 	.word	0x000011f0
        /*0134*/ 	.word	0x00000003
        /*0138*/ 	.word	0x00000000
        /*013c*/ 	.short	0x010a
        /*013e*/ 	.byte	0x3f
	.zero		1


	//   ....[12]....
        /*0140*/ 	.word	0x00002410
        /*0144*/ 	.word	0x000000ff
        /*0148*/ 	.word	0x00000000
        /*014c*/ 	.short	0x010a
        /*014e*/ 	.byte	0x09
	.zero		1


	//   ....[13]....
        /*0150*/ 	.word	0x00002450
        /*0154*/ 	.word	0x000000ff
        /*0158*/ 	.word	0x00000000
        /*015c*/ 	.short	0x010a
        /*015e*/ 	.byte	0x09
	.zero		1


	//   ....[14]....
        /*0160*/ 	.word	0x000034d0
        /*0164*/ 	.word	0x000000ff
        /*0168*/ 	.word	0x00000000
        /*016c*/ 	.short	0x0101
        /*016e*/ 	.byte	0x08
	.zero		1


	//   ....[15]....
        /*0170*/ 	.word	0x000036b0
        /*0174*/ 	.word	0x000000ff
        /*0178*/ 	.word	0x00000000
        /*017c*/ 	.short	0x0101
        /*017e*/ 	.byte	0x04
	.zero		1


	//   ....[16]....
        /*0180*/ 	.word	0x00007560
        /*0184*/ 	.word	0x0000000c
        /*0188*/ 	.word	0x00000020
        /*018c*/ 	.short	0x010a
        /*018e*/ 	.byte	0x3f
	.zero		1


	//   ....[17]....
        /*0190*/ 	.word	0x000079e0
        /*0194*/ 	.word	0x00000005
        /*0198*/ 	.word	0x00000058
        /*019c*/ 	.short	0x0101
        /*019e*/ 	.byte	0x3f
	.zero		1


	//   ....[18]....
        /*01a0*/ 	.word	0x000080e0
        /*01a4*/ 	.word	0x00000007
        /*01a8*/ 	.word	0x00000000
        /*01ac*/ 	.short	0x010a
        /*01ae*/ 	.byte	0x3f
	.zero		1


	//   ....[19]....
        /*01b0*/ 	.word	0x00008160
        /*01b4*/ 	.word	0x00000006
        /*01b8*/ 	.word	0x00000000
        /*01bc*/ 	.short	0x010a
        /*01be*/ 	.byte	0x3f
	.zero		1


	//   ....[20]....
        /*01c0*/ 	.word	0x000081f0
        /*01c4*/ 	.word	0x00000007
        /*01c8*/ 	.word	0x00000000
        /*01cc*/ 	.short	0x010a
        /*01ce*/ 	.byte	0x3f
	.zero		1


	//   ....[21]....
        /*01d0*/ 	.word	0x00008280
        /*01d4*/ 	.word	0x00000005
        /*01d8*/ 	.word	0x00000000
        /*01dc*/ 	.short	0x010a
        /*01de*/ 	.byte	0x3f
	.zero		1


	//   ....[22]....
        /*01e0*/ 	.word	0x000082e0
        /*01e4*/ 	.word	0x00000003
        /*01e8*/ 	.word	0x00000000
        /*01ec*/ 	.short	0x010a
        /*01ee*/ 	.byte	0x3f
	.zero		1


	//   ....[23]....
        /*01f0*/ 	.word	0x00008340
        /*01f4*/ 	.word	0x00000004
        /*01f8*/ 	.word	0x00000000
        /*01fc*/ 	.short	0x010a
        /*01fe*/ 	.byte	0x3f
	.zero		1


	//   ....[24]....
        /*0200*/ 	.word	0x00008410
        /*0204*/ 	.word	0x0000000c
        /*0208*/ 	.word	0x00000020
        /*020c*/ 	.short	0x010a
        /*020e*/ 	.byte	0x3f
	.zero		1


	//   ....[25]....
        /*0210*/ 	.word	0x000084e0
        /*0214*/ 	.word	0x00000007
        /*0218*/ 	.word	0x00000000
        /*021c*/ 	.short	0x010a
        /*021e*/ 	.byte	0x3f
	.zero		1


	//   ....[26]....
        /*0220*/ 	.word	0x00008530
        /*0224*/ 	.word	0x00000006
        /*0228*/ 	.word	0x00000000
        /*022c*/ 	.short	0x010a
        /*022e*/ 	.byte	0x3f
	.zero		1


	//   ....[27]....
        /*0230*/ 	.word	0x00008580
        /*0234*/ 	.word	0x00000007
        /*0238*/ 	.word	0x00000000
        /*023c*/ 	.short	0x010a
        /*023e*/ 	.byte	0x3f
	.zero		1


	//----- nvinfo : EIATTR_NUM_MBARRIERS
	.align		4
.L_35:
        /*0240*/ 	.byte	0x03, 0x38
        /*0242*/ 	.short	0x000a


	//----- nvinfo : EIATTR_EXIT_INSTR_OFFSETS
	.align		4
        /*0244*/ 	.byte	0x04, 0x1c
        /*0246*/ 	.short	(.L_37 - .L_36)


	//   ....[0]....
.L_36:
        /*0248*/ 	.word	0x000005e0


	//   ....[1]....
        /*024c*/ 	.word	0x00000ea0


	//   ....[2]....
        /*0250*/ 	.word	0x00006bd0


	//   ....[3]....
        /*0254*/ 	.word	0x00007200


	//   ....[4]....
        /*0258*/ 	.word	0x000082d0


	//----- nvinfo : EIATTR_MAX_THREADS
	.align		4
.L_37:
        /*025c*/ 	.byte	0x04, 0x05
        /*025e*/ 	.short	(.L_39 - .L_38)
.L_38:
        /*0260*/ 	.word	0x00000180
        /*0264*/ 	.word	0x00000001
        /*0268*/ 	.word	0x00000001


	//----- nvinfo : EIATTR_CRS_STACK_SIZE
	.align		4
.L_39:
        /*026c*/ 	.byte	0x04, 0x1e
        /*026e*/ 	.short	(.L_41 - .L_40)
.L_40:
        /*0270*/ 	.word	0x00000000


	//----- nvinfo : EIATTR_CBANK_PARAM_SIZE
	.align		4
.L_41:
        /*0274*/ 	.byte	0x03, 0x19
        /*0276*/ 	.short	0x0470


	//----- nvinfo : EIATTR_PARAM_CBANK
	.align		4
        /*0278*/ 	.byte	0x04, 0x0a
        /*027a*/ 	.short	(.L_43 - .L_42)
	.align		4
.L_42:
        /*027c*/ 	.word	index@(.nv.constant0._ZN7cutlass13device_kernelINS_4gemm6kernel13GemmUniversalIN4cute5tupleIJiiiiEEENS1_10collective13CollectiveMmaINS1_34MainloopSm90TmaGmmaWarpSpecializedILi4ENS5_IJNS4_1CILi1EEESB_SB_EEENS1_35KernelTmaWarpSpecializedCooperativeEEENS5_IJNSA_ILi128EEENSA_ILi80EEESF_EEENS_6half_tENS5_IJlSB_lEEESI_SJ_NS4_8TiledMMAINS4_8MMA_AtomIJNS4_4SM904GMMA25MMA_64x16x16_F32F16F16_SSILNSN_5MajorE0ELSP_0ELNSN_7ScaleInE1ELSQ_1EEEEEENS4_6LayoutINS5_IJNSA_ILi2EEESB_SB_EEENS5_IJSB_NSA_ILi0EEESW_EEEEENS5_IJNS4_10UnderscoreESZ_SZ_EEEEENS4_13SM90_TMA_LOADENS4_14ComposedLayoutINS4_7SwizzleILi3ELi4ELi3EEENS4_18smem_ptr_flag_bitsILi16EEENST_INS5_IJNSA_ILi8EEENSA_ILi64EEEEEENS5_IJS19_SB_EEEEEEEvNS4_8identityES12_S1D_vS1E_EENS_8epilogue10collective6detail29Sm90TmaWarpSpecializedAdapterINS1H_15DefaultEpilogueISI_SJ_SJ_NS1G_6thread17LinearCombinationISI_Li1EffLNS1L_9ScaleType4KindE0ELNS_15FloatRoundStyleE2ESI_EENS1_15EpilogueDefaultEEEEEvvEEEEvNT_6ParamsE)
        /*0280*/ 	.short	0x0210
        /*0282*/ 	.short	0x0470


	//----- nvinfo : EIATTR_SW_WAR
	.align		4
.L_43:
        /*0284*/ 	.byte	0x04, 0x36
        /*0286*/ 	.short	(.L_45 - .L_44)
.L_44:
        /*0288*/ 	.word	0x00000008
.L_45:


//--------------------- .nv.callgraph             --------------------------
	.section	.nv.callgraph,"",@"SHT_CUDA_CALLGRAPH"
	.align	4
	.sectionentsize	8
	.align		4
        /*0000*/ 	.word	0x00000000
	.align		4
        /*0004*/ 	.word	0xffffffff
	.align		4
        /*0008*/ 	.word	index@(_ZN7cutlass13device_kernelINS_4gemm6kernel13GemmUniversalIN4cute5tupleIJiiiiEEENS1_10collective13CollectiveMmaINS1_34MainloopSm90TmaGmmaWarpSpecializedILi4ENS5_IJNS4_1CILi1EEESB_SB_EEENS1_35KernelTmaWarpSpecializedCooperativeEEENS5_IJNSA_ILi128EEENSA_ILi80EEESF_EEENS_6half_tENS5_IJlSB_lEEESI_SJ_NS4_8TiledMMAINS4_8MMA_AtomIJNS4_4SM904GMMA25MMA_64x16x16_F32F16F16_SSILNSN_5MajorE0ELSP_0ELNSN_7ScaleInE1ELSQ_1EEEEEENS4_6LayoutINS5_IJNSA_ILi2EEESB_SB_EEENS5_IJSB_NSA_ILi0EEESW_EEEEENS5_IJNS4_10UnderscoreESZ_SZ_EEEEENS4_13SM90_TMA_LOADENS4_14ComposedLayoutINS4_7SwizzleILi3ELi4ELi3EEENS4_18smem_ptr_flag_bitsILi16EEENST_INS5_IJNSA_ILi8EEENSA_ILi64EEEEEENS5_IJS19_SB_EEEEEEEvNS4_8identityES12_S1D_vS1E_EENS_8epilogue10collective6detail29Sm90TmaWarpSpecializedAdapterINS1H_15DefaultEpilogueISI_SJ_SJ_NS1G_6thread17LinearCombinationISI_Li1EffLNS1L_9ScaleType4KindE0ELNS_15FloatRoundStyleE2ESI_EENS1_15EpilogueDefaultEEEEEvvEEEEvNT_6ParamsE)
	.align		4
        /*000c*/ 	.word	index@(__assertfail)
	.align		4
        /*0010*/ 	.word	0x00000000
	.align		4
        /*0014*/ 	.word	0xfffffffe
	.align		4
        /*0018*/ 	.word	0x00000000
	.align		4
        /*001c*/ 	.word	0xfffffffd
	.align		4
        /*0020*/ 	.word	0x00000000
	.align		4
        /*0024*/ 	.word	0xfffffffc


//--------------------- .nv.constant4             --------------------------
	.section	.nv.constant4,"a",@progbits
	.align	8
	.align		8
.nv.constant4:
        /*0000*/ 	.dword	__assertfail
	.align		8
        /*0008*/ 	.dword	__unnamed_1
	.align		8
        /*0010*/ 	.dword	_ZN40_INTERNAL_2275172a_4_k_cu_f98d03b2_102204cuda3std3__45__cpo5beginE
	.align		8
        /*0018*/ 	.dword	_ZN40_INTERNAL_2275172a_4_k_cu_f98d03b2_102204cuda3std3__45__cpo3endE
	.align		8
        /*0020*/ 	.dword	_ZN40_INTERNAL_2275172a_4_k_cu_f98d03b2_102204cuda3std3__45__cpo6cbeginE
	.align		8
        /*0028*/ 	.dword	_ZN40_INTERNAL_2275172a_4_k_cu_f98d03b2_102204cuda3std3__45__cpo4cendE
	.align		8
        /*0030*/ 	.dword	_ZN40_INTERNAL_2275172a_4_k_cu_f98d03b2_102204cuda3std3__442_GLOBAL__N__2275172a_4_k_cu_f98d03b2_102206ignoreE
	.align		8
        /*0038*/ 	.dword	_ZN40_INTERNAL_2275172a_4_k_cu_f98d03b2_102204cuda3std3__419piecewise_constructE
	.align		8
        /*0040*/ 	.dword	_ZN40_INTERNAL_2275172a_4_k_cu_f98d03b2_102204cuda3std3__48in_placeE
	.align		8
        /*0048*/ 	.dword	_ZN40_INTERNAL_2275172a_4_k_cu_f98d03b2_102204cuda3std6ranges3__45__cpo4swapE
	.align		8
        /*0050*/ 	.dword	_ZN40_INTERNAL_2275172a_4_k_cu_f98d03b2_102204cuda3std6ranges3__45__cpo9iter_moveE
	.align		8
        /*0058*/ 	.dword	_ZN40_INTERNAL_2275172a_4_k_cu_f98d03b2_102204cute7productE
	.align		8
        /*0060*/ 	.dword	_ZN40_INTERNAL_2275172a_4_k_cu_f98d03b2_102204cute1_E
	.align		8
        /*0068*/ 	.dword	$str$22
	.align		8
        /*0070*/ 	.dword	$str$23


//--------------------- .text._ZN7cutlass13device_kernelINS_4gemm6kernel13GemmUniversalIN4cute5tupleIJiiiiEEENS1_10collective13CollectiveMmaINS1_34MainloopSm90TmaGmmaWarpSpecializedILi4ENS5_IJNS4_1CILi1EEESB_SB_EEENS1_35KernelTmaWarpSpecializedCooperativeEEENS5_IJNSA_ILi128EEENSA_ILi80EEESF_EEENS_6half_tENS5_IJlSB_lEEESI_SJ_NS4_8TiledMMAINS4_8MMA_AtomIJNS4_4SM904GMMA25MMA_64x16x16_F32F16F16_SSILNSN_5MajorE0ELSP_0ELNSN_7ScaleInE1ELSQ_1EEEEEENS4_6LayoutINS5_IJNSA_ILi2EEESB_SB_EEENS5_IJSB_NSA_ILi0EEESW_EEEEENS5_IJNS4_10UnderscoreESZ_SZ_EEEEENS4_13SM90_TMA_LOADENS4_14ComposedLayoutINS4_7SwizzleILi3ELi4ELi3EEENS4_18smem_ptr_flag_bitsILi16EEENST_INS5_IJNSA_ILi8EEENSA_ILi64EEEEEENS5_IJS19_SB_EEEEEEEvNS4_8identityES12_S1D_vS1E_EENS_8epilogue10collective6detail29Sm90TmaWarpSpecializedAdapterINS1H_15DefaultEpilogueISI_SJ_SJ_NS1G_6thread17LinearCombinationISI_Li1EffLNS1L_9ScaleType4KindE0ELNS_15FloatRoundStyleE2ESI_EENS1_15EpilogueDefaultEEEEEvvEEEEvNT_6ParamsE --------------------------
	.section	.text._ZN7cutlass13device_kernelINS_4gemm6kernel13GemmUniversalIN4cute5tupleIJiiiiEEENS1_10collective13CollectiveMmaINS1_34MainloopSm90TmaGmmaWarpSpecializedILi4ENS5_IJNS4_1CILi1EEESB_SB_EEENS1_35KernelTmaWarpSpecializedCooperativeEEENS5_IJNSA_ILi128EEENSA_ILi80EEESF_EEENS_6half_tENS5_IJlSB_lEEESI_SJ_NS4_8TiledMMAINS4_8MMA_AtomIJNS4_4SM904GMMA25MMA_64x16x16_F32F16F16_SSILNSN_5MajorE0ELSP_0ELNSN_7ScaleInE1ELSQ_1EEEEEENS4_6LayoutINS5_IJNSA_ILi2EEESB_SB_EEENS5_IJSB_NSA_ILi0EEESW_EEEEENS5_IJNS4_10UnderscoreESZ_SZ_EEEEENS4_13SM90_TMA_LOADENS4_14ComposedLayoutINS4_7SwizzleILi3ELi4ELi3EEENS4_18smem_ptr_flag_bitsILi16EEENST_INS5_IJNSA_ILi8EEENSA_ILi64EEEEEENS5_IJS19_SB_EEEEEEEvNS4_8identityES12_S1D_vS1E_EENS_8epilogue10collective6detail29Sm90TmaWarpSpecializedAdapterINS1H_15DefaultEpilogueISI_SJ_SJ_NS1G_6thread17LinearCombinationISI_Li1EffLNS1L_9ScaleType4KindE0ELNS_15FloatRoundStyleE2ESI_EENS1_15EpilogueDefaultEEEEEvvEEEEvNT_6ParamsE,"ax",@progbits
	.align	128
.text._ZN7cutlass13device_kernelINS_4gemm6kernel13GemmUniversalIN4cute5tupleIJiiiiEEENS1_10collective13CollectiveMmaINS1_34MainloopSm90TmaGmmaWarpSpecializedILi4ENS5_IJNS4_1CILi1EEESB_SB_EEENS1_35KernelTmaWarpSpecializedCooperativeEEENS5_IJNSA_ILi128EEENSA_ILi80EEESF_EEENS_6half_tENS5_IJlSB_lEEESI_SJ_NS4_8TiledMMAINS4_8MMA_AtomIJNS4_4SM904GMMA25MMA_64x16x16_F32F16F16_SSILNSN_5MajorE0ELSP_0ELNSN_7ScaleInE1ELSQ_1EEEEEENS4_6LayoutINS5_IJNSA_ILi2EEESB_SB_EEENS5_IJSB_NSA_ILi0EEESW_EEEEENS5_IJNS4_10UnderscoreESZ_SZ_EEEEENS4_13SM90_TMA_LOADENS4_14ComposedLayoutINS4_7SwizzleILi3ELi4ELi3EEENS4_18smem_ptr_flag_bitsILi16EEENST_INS5_IJNSA_ILi8EEENSA_ILi64EEEEEENS5_IJS19_SB_EEEEEEEvNS4_8identityES12_S1D_vS1E_EENS_8epilogue10collective6detail29Sm90TmaWarpSpecializedAdapterINS1H_15DefaultEpilogueISI_SJ_SJ_NS1G_6thread17LinearCombinationISI_Li1EffLNS1L_9ScaleType4KindE0ELNS_15FloatRoundStyleE2ESI_EENS1_15EpilogueDefaultEEEEEvvEEEEvNT_6ParamsE:
        .type           _ZN7cutlass13device_kernelINS_4gemm6kernel13GemmUniversalIN4cute5tupleIJiiiiEEENS1_10collective13CollectiveMmaINS1_34MainloopSm90TmaGmmaWarpSpecializedILi4ENS5_IJNS4_1CILi1EEESB_SB_EEENS1_35KernelTmaWarpSpecializedCooperativeEEENS5_IJNSA_ILi128EEENSA_ILi80EEESF_EEENS_6half_tENS5_IJlSB_lEEESI_SJ_NS4_8TiledMMAINS4_8MMA_AtomIJNS4_4SM904GMMA25MMA_64x16x16_F32F16F16_SSILNSN_5MajorE0ELSP_0ELNSN_7ScaleInE1ELSQ_1EEEEEENS4_6LayoutINS5_IJNSA_ILi2EEESB_SB_EEENS5_IJSB_NSA_ILi0EEESW_EEEEENS5_IJNS4_10UnderscoreESZ_SZ_EEEEENS4_13SM90_TMA_LOADENS4_14ComposedLayoutINS4_7SwizzleILi3ELi4ELi3EEENS4_18smem_ptr_flag_bitsILi16EEENST_INS5_IJNSA_ILi8EEENSA_ILi64EEEEEENS5_IJS19_SB_EEEEEEEvNS4_8identityES12_S1D_vS1E_EENS_8epilogue10collective6detail29Sm90TmaWarpSpecializedAdapterINS1H_15DefaultEpilogueISI_SJ_SJ_NS1G_6thread17LinearCombinationISI_Li1EffLNS1L_9ScaleType4KindE0ELNS_15FloatRoundStyleE2ESI_EENS1_15EpilogueDefaultEEEEEvvEEEEvNT_6ParamsE,@function
        .size           _ZN7cutlass13device_kernelINS_4gemm6kernel13GemmUniversalIN4cute5tupleIJiiiiEEENS1_10collective13CollectiveMmaINS1_34MainloopSm90TmaGmmaWarpSpecializedILi4ENS5_IJNS4_1CILi1EEESB_SB_EEENS1_35KernelTmaWarpSpecializedCooperativeEEENS5_IJNSA_ILi128EEENSA_ILi80EEESF_EEENS_6half_tENS5_IJlSB_lEEESI_SJ_NS4_8TiledMMAINS4_8MMA_AtomIJNS4_4SM904GMMA25MMA_64x16x16_F32F16F16_SSILNSN_5MajorE0ELSP_0ELNSN_7ScaleInE1ELSQ_1EEEEEENS4_6LayoutINS5_IJNSA_ILi2EEESB_SB_EEENS5_IJSB_NSA_ILi0EEESW_EEEEENS5_IJNS4_10UnderscoreESZ_SZ_EEEEENS4_13SM90_TMA_LOADENS4_14ComposedLayoutINS4_7SwizzleILi3ELi4ELi3EEENS4_18smem_ptr_flag_bitsILi16EEENST_INS5_IJNSA_ILi8EEENSA_ILi64EEEEEENS5_IJS19_SB_EEEEEEEvNS4_8identityES12_S1D_vS1E_EENS_8epilogue10collective6detail29Sm90TmaWarpSpecializedAdapterINS1H_15DefaultEpilogueISI_SJ_SJ_NS1G_6thread17LinearCombinationISI_Li1EffLNS1L_9ScaleType4KindE0ELNS_15FloatRoundStyleE2ESI_EENS1_15EpilogueDefaultEEEEEvvEEEEvNT_6ParamsE,(.L_x_146 - _ZN7cutlass13device_kernelINS_4gemm6kernel13GemmUniversalIN4cute5tupleIJiiiiEEENS1_10collective13CollectiveMmaINS1_34MainloopSm90TmaGmmaWarpSpecializedILi4ENS5_IJNS4_1CILi1EEESB_SB_EEENS1_35KernelTmaWarpSpecializedCooperativeEEENS5_IJNSA_ILi128EEENSA_ILi80EEESF_EEENS_6half_tENS5_IJlSB_lEEESI_SJ_NS4_8TiledMMAINS4_8MMA_AtomIJNS4_4SM904GMMA25MMA_64x16x16_F32F16F16_SSILNSN_5MajorE0ELSP_0ELNSN_7ScaleInE1ELSQ_1EEEEEENS4_6LayoutINS5_IJNSA_ILi2EEESB_SB_EEENS5_IJSB_NSA_ILi0EEESW_EEEEENS5_IJNS4_10UnderscoreESZ_SZ_EEEEENS4_13SM90_TMA_LOADENS4_14ComposedLayoutINS4_7SwizzleILi3ELi4ELi3EEENS4_18smem_ptr_flag_bitsILi16EEENST_INS5_IJNSA_ILi8EEENSA_ILi64EEEEEENS5_IJS19_SB_EEEEEEEvNS4_8identityES12_S1D_vS1E_EENS_8epilogue10collective6detail29Sm90TmaWarpSpecializedAdapterINS1H_15DefaultEpilogueISI_SJ_SJ_NS1G_6thread17LinearCombinationISI_Li1EffLNS1L_9ScaleType4KindE0ELNS_15FloatRoundStyleE2ESI_EENS1_15EpilogueDefaultEEEEEvvEEEEvNT_6ParamsE)
        .other          _ZN7cutlass13device_kernelINS_4gemm6kernel13GemmUniversalIN4cute5tupleIJiiiiEEENS1_10collective13CollectiveMmaINS1_34MainloopSm90TmaGmmaWarpSpecializedILi4ENS5_IJNS4_1CILi1EEESB_SB_EEENS1_35KernelTmaWarpSpecializedCooperativeEEENS5_IJNSA_ILi128EEENSA_ILi80EEESF_EEENS_6half_tENS5_IJlSB_lEEESI_SJ_NS4_8TiledMMAINS4_8MMA_AtomIJNS4_4SM904GMMA25MMA_64x16x16_F32F16F16_SSILNSN_5MajorE0ELSP_0ELNSN_7ScaleInE1ELSQ_1EEEEEENS4_6LayoutINS5_IJNSA_ILi2EEESB_SB_EEENS5_IJSB_NSA_ILi0EEESW_EEEEENS5_IJNS4_10UnderscoreESZ_SZ_EEEEENS4_13SM90_TMA_LOADENS4_14ComposedLayoutINS4_7SwizzleILi3ELi4ELi3EEENS4_18smem_ptr_flag_bitsILi16EEENST_INS5_IJNSA_ILi8EEENSA_ILi64EEEEEENS5_IJS19_SB_EEEEEEEvNS4_8identityES12_S1D_vS1E_EENS_8epilogue10collective6detail29Sm90TmaWarpSpecializedAdapterINS1H_15DefaultEpilogueISI_SJ_SJ_NS1G_6thread17LinearCombinationISI_Li1EffLNS1L_9ScaleType4KindE0ELNS_15FloatRoundStyleE2ESI_EENS1_15EpilogueDefaultEEEEEvvEEEEvNT_6ParamsE,@"STO_CUDA_ENTRY STV_DEFAULT"
_ZN7cutlass13device_kernelINS_4gemm6kernel13GemmUniversalIN4cute5tupleIJiiiiEEENS1_10collective13CollectiveMmaINS1_34MainloopSm90TmaGmmaWarpSpecializedILi4ENS5_IJNS4_1CILi1EEESB_SB_EEENS1_35KernelTmaWarpSpecializedCooperativeEEENS5_IJNSA_ILi128EEENSA_ILi80EEESF_EEENS_6half_tENS5_IJlSB_lEEESI_SJ_NS4_8TiledMMAINS4_8MMA_AtomIJNS4_4SM904GMMA25MMA_64x16x16_F32F16F16_SSILNSN_5MajorE0ELSP_0ELNSN_7ScaleInE1ELSQ_1EEEEEENS4_6LayoutINS5_IJNSA_ILi2EEESB_SB_EEENS5_IJSB_NSA_ILi0EEESW_EEEEENS5_IJNS4_10UnderscoreESZ_SZ_EEEEENS4_13SM90_TMA_LOADENS4_14ComposedLayoutINS4_7SwizzleILi3ELi4ELi3EEENS4_18smem_ptr_flag_bitsILi16EEENST_INS5_IJNSA_ILi8EEENSA_ILi64EEEEEENS5_IJS19_SB_EEEEEEEvNS4_8identityES12_S1D_vS1E_EENS_8epilogue10collective6detail29Sm90TmaWarpSpecializedAdapterINS1H_15DefaultEpilogueISI_SJ_SJ_NS1G_6thread17LinearCombinationISI_Li1EffLNS1L_9ScaleType4KindE0ELNS_15FloatRoundStyleE2ESI_EENS1_15EpilogueDefaultEEEEEvvEEEEvNT_6ParamsE:
[----:B------:R-:W0:Y:S01]  /*0000*/  LDC R1, c[0x0][0x28] ;  /* 0x00000a00ff017b82 */ /* 0x000e220000000800 */
[----:B------:R-:W1:Y:S01]  /*0010*/  S2R R18, SR_TID.X ;  /* 0x0000000000127919 */ /* 0x000e620000002100 */
[----:B------:R-:W-:Y:S01]  /*0020*/  ELECT P0, URZ, PT ;  /* 0x00000000003f782f */ /* 0x000fe20003800000 */
[----:B------:R-:W-:Y:S01]  /*0030*/  BSSY B0, `(.L_x_0) ;  /* 0x000000f000007945 */ /* 0x000fe20003800000 */
[--C-:B-1----:R-:W-:Y:S02]  /*0040*/  SHF.R.U32.HI R0, RZ, 0x5, R18.reuse ;  /* 0x00000005ff007819 */ /* 0x102fe40000011612 */
[----:B------:R-:W-:-:S03]  /*0050*/  SHF.R.U32.HI R22, RZ, 0x7, R18 ;  /* 0x00000007ff167819 */ /* 0x000fc60000011612 */
[----:B------:R-:W1:Y:S04]  /*0060*/  SHFL.IDX PT, R5, R0, RZ, 0x1f ;  /* 0x00001fff00057589 */ /* 0x000e6800000e0000 */
[----:B------:R2:W3:Y:S01]  /*0070*/  SHFL.IDX PT, R8, R22, RZ, 0x1f ;  /* 0x00001fff16087589 */ /* 0x0004e200000e0000 */
[----:B-1----:R-:W-:-:S13]  /*0080*/  ISETP.NE.OR P0, PT, R5, RZ, !P0 ;  /* 0x000000ff0500720c */ /* 0x002fda0004705670 */
[----:B0-23--:R-:W-:Y:S05]  /*0090*/  @P0 BRA `(.L_x_1) ;  /* 0x0000000000200947 */ /* 0x00dfea0003800000 */
[----:B------:R-:W-:Y:S02]  /*00a0*/  ULDC.64 UR4, c[0x0][0x198] ;  /* 0x0000660000047ab9 */ /* 0x000fe40000000a00 */
[----:B------:R-:W-:Y:S02]  /*00b0*/  UIADD3 UR6, UP0, UR4, 0xf0, URZ ;  /* 0x000000f004067890 */ /* 0x000fe4000ff1e03f */
[----:B------:R-:W-:Y:S02]  /*00c0*/  UIADD3 UR4, UP1, UR4, 0x1f0, URZ ;  /* 0x000001f004047890 */ /* 0x000fe4000ff3e03f */
[----:B------:R-:W-:Y:S02]  /*00d0*/  UIADD3.X UR7, URZ, UR5, URZ, UP0, !UPT ;  /* 0x000000053f077290 */ /* 0x000fe400087fe43f */
[----:B------:R-:W-:-:S07]  /*00e0*/  UIADD3.X UR5, URZ, UR5, URZ, UP1, !UPT ;  /* 0x000000053f057290 */ /* 0x000fce0008ffe43f */
[----:B------:R0:W-:Y:S02]  /*00f0*/  UTMACCTL.PF [UR6] ;  /* 0x00000000060079b9 */ /* 0x0001e40008040000 */
[----:B------:R0:W-:Y:S02]  /*0100*/  UTMACCTL.PF [UR4] ;  /* 0x00000000040079b9 */ /* 0x0001e40008040000 */
[----:B0-----:R-:W-:Y:S01]  /*0110*/  NOP ;  /* 0x0000000000007918 */ /* 0x001fe20000000000 */
.L_x_1:
[----:B------:R-:W-:Y:S05]  /*0120*/  BSYNC B0 ;  /* 0x0000000000007941 */ /* 0x000fea0003800000 */
.L_x_0:
[----:B------:R-:W0:Y:S02]  /*0130*/  SHFL.IDX PT, R2, R0, RZ, 0x1f ;  /* 0x00001fff00027589 */ /* 0x000e2400000e0000 */
[----:B0-----:R-:W-:-:S13]  /*0140*/  ISETP.NE.AND P0, PT, R2, RZ, PT ;  /* 0x000000ff0200720c */ /* 0x001fda0003f05270 */
[----:B------:R-:W-:Y:S05]  /*0150*/  @P0 BRA `(.L_x_2) ;  /* 0x0000000000580947 */ /* 0x000fea0003800000 */
[----:B------:R-:W0:Y:S01]  /*0160*/  S2UR UR8, SR_CgaCtaId ;  /* 0x00000000000879c3 */ /* 0x000e220000008800 */
[----:B------:R-:W-:Y:S01]  /*0170*/  UMOV UR4, 0x400 ;  /* 0x0000040000047882 */ /* 0x000fe20000000000 */
[----:B------:R-:W-:Y:S01]  /*0180*/  UMOV UR5, 0x1 ;  /* 0x0000000100057882 */ /* 0x000fe20000000000 */
[----:B------:R-:W-:Y:S01]  /*0190*/  UMOV UR6, 0x100 ;  /* 0x0000010000067882 */ /* 0x000fe20000000000 */
[----:B------:R-:W-:Y:S01]  /*01a0*/  ELECT P0, URZ, PT ;  /* 0x00000000003f782f */ /* 0x000fe20003800000 */
[----:B------:R-:W-:-:S04]  /*01b0*/  UIADD3 UR6, -UR6, 0x100000, URZ ;  /* 0x0010000006067890 */ /* 0x000fc8000fffe13f */
[----:B------:R-:W-:Y:S02]  /*01c0*/  USHF.L.U32 UR7, UR6, 0xb, URZ ;  /* 0x0000000b06077899 */ /* 0x000fe4000800063f */
[----:B------:R-:W-:Y:S02]  /*01d0*/  USHF.L.U32 UR6, UR6, 0x1, URZ ;  /* 0x0000000106067899 */ /* 0x000fe4000800063f */
[----:B0-----:R-:W-:Y:S02]  /*01e0*/  ULEA UR8, UR8, UR4, 0x18 ;  /* 0x0000000408087291 */ /* 0x001fe4000f8ec03f */
[----:B------:R-:W-:-:S04]  /*01f0*/  UIADD3 UR4, -UR5, 0x100000, URZ ;  /* 0x0010000005047890 */ /* 0x000fc8000fffe13f */
[----:B------:R-:W-:Y:S02]  /*0200*/  USHF.L.U32 UR5, UR4, 0xb, URZ ;  /* 0x0000000b04057899 */ /* 0x000fe4000800063f */
[----:B------:R-:W-:Y:S01]  /*0210*/  USHF.L.U32 UR4, UR4, 0x1, URZ ;  /* 0x0000000104047899 */ /* 0x000fe2000800063f */
[----:B------:R-:W0:Y:S11]  /*0220*/  FENCE.VIEW.ASYNC.S ;  /* 0x00000000000073c6 */ /* 0x000e360000000000 */
[----:B0-----:R0:W1:Y:S01]  /*0230*/  SYNCS.EXCH.64 URZ, [UR8], UR4 ;  /* 0x00000004083f75b2 */ /* 0x0010620008000100 */
[----:B------:R0:W2:Y:S01]  /*0240*/  SYNCS.EXCH.64 URZ, [UR8+0x20], UR6 ;  /* 0x00002006083f75b2 */ /* 0x0000a20008000100 */
[----:B------:R0:W3:Y:S01]  /*0250*/  SYNCS.EXCH.64 URZ, [UR8+0x8], UR4 ;  /* 0x00000804083f75b2 */ /* 0x0000e20008000100 */
[----:B------:R0:W4:Y:S01]  /*0260*/  SYNCS.EXCH.64 URZ, [UR8+0x28], UR6 ;  /* 0x00002806083f75b2 */ /* 0x0001220008000100 */
[----:B------:R0:W0:Y:S01]  /*0270*/  SYNCS.EXCH.64 URZ, [UR8+0x10], UR4 ;  /* 0x00001004083f75b2 */ /* 0x0000220008000100 */
[----:B------:R0:W0:Y:S01]  /*0280*/  SYNCS.EXCH.64 URZ, [UR8+0x30], UR6 ;  /* 0x00003006083f75b2 */ /* 0x0000220008000100 */
[----:B------:R0:W0:Y:S01]  /*0290*/  SYNCS.EXCH.64 URZ, [UR8+0x18], UR4 ;  /* 0x00001804083f75b2 */ /* 0x0000220008000100 */
[----:B------:R0:W0:Y:S01]  /*02a0*/  SYNCS.EXCH.64 URZ, [UR8+0x38], UR6 ;  /* 0x00003806083f75b2 */ /* 0x0000220008000100 */
[----:B------:R-:W-:Y:S01]  /*02b0*/  NOP ;  /* 0x0000000000007918 */ /* 0x000fe20000000000 */
.L_x_2:
[----:B------:R-:W5:Y:S01]  /*02c0*/  SHFL.IDX PT, R0, R0, RZ, 0x1f ;  /* 0x00001fff00007589 */ /* 0x000f6200000e0000 */
[----:B------:R-:W-:Y:S01]  /*02d0*/  ELECT P0, URZ, PT ;  /* 0x00000000003f782f */ /* 0x000fe20003800000 */
[----:B------:R-:W1:Y:S01]  /*02e0*/  LDC R2, c[0x0][0x65c] ;  /* 0x00019700ff027b82 */ /* 0x000e620000000800 */
[----:B------:R-:W-:Y:S01]  /*02f0*/  SHF.R.S32.HI R6, RZ, 0x1f, R5 ;  /* 0x0000001fff067819 */ /* 0x000fe20000011405 */
[----:B------:R-:W2:Y:S01]  /*0300*/  S2R R3, SR_CTAID.Y ;  /* 0x0000000000037919 */ /* 0x000ea20000002600 */
[----:B0-----:R-:W-:Y:S01]  /*0310*/  UMOV UR4, 0x20 ;  /* 0x0000002000047882 */ /* 0x001fe20000000000 */
[----:B------:R-:W-:Y:S01]  /*0320*/  ISETP.NE.AND P2, PT, R8, RZ, PT ;  /* 0x000000ff0800720c */ /* 0x000fe20003f45270 */
[----:B------:R-:W-:Y:S01]  /*0330*/  NOP ;  /* 0x0000000000007918 */ /* 0x000fe20000000000 */
[----:B------:R-:W0:Y:S01]  /*0340*/  S2R R4, SR_CTAID.X ;  /* 0x0000000000047919 */ /* 0x000e220000002500 */
[----:B------:R-:W-:Y:S01]  /*0350*/  LEA.HI R6, R6, R5, RZ, 0x2 ;  /* 0x0000000506067211 */ /* 0x000fe200078f10ff */
[----:B------:R-:W-:Y:S01]  /*0360*/  NOP ;  /* 0x0000000000007918 */ /* 0x000fe20000000000 */
[----:B-----5:R-:W-:-:S02]  /*0370*/  ISETP.NE.OR P0, PT, R0, RZ, !P0 ;  /* 0x000000ff0000720c */ /* 0x020fc40004705670 */
[----:B-1----:R-:W-:-:S04]  /*0380*/  ISETP.NE.AND P3, PT, R2, 0x1, PT ;  /* 0x000000010200780c */ /* 0x002fc80003f65270 */
[----:B------:R-:W-:Y:S02]  /*0390*/  P2R R0, PR, RZ, 0x8 ;  /* 0x00000008ff007803 */ /* 0x000fe40000000000 */
[----:B------:R-:W-:-:S05]  /*03a0*/  LOP3.LUT R0, R6, 0xfffffffc, RZ, 0xc0, !PT ;  /* 0xfffffffc06007812 */ /* 0x000fca00078ec0ff */
[----:B------:R-:W-:Y:S01]  /*03b0*/  VOTEU.ALL UP0, P0 ;  /* 0x00000000003f7886 */ /* 0x000fe20000000000 */
[----:B------:R-:W-:Y:S01]  /*03c0*/  IMAD.IADD R0, R5, 0x1, -R0 ;  /* 0x0000000105007824 */ /* 0x000fe200078e0a00 */
[----:B------:R-:W0:Y:S01]  /*03d0*/  @P3 LDC R17, c[0x0][0x10] ;  /* 0x00000400ff113b82 */ /* 0x000e220000000800 */
[----:B------:R-:W-:Y:S01]  /*03e0*/  VOTEU.ALL UP1, P0 ;  /* 0x00000000003f7886 */ /* 0x000fe20000020000 */
[----:B--2---:R-:W-:Y:S01]  /*03f0*/  @P3 IMAD.MOV.U32 R6, RZ, RZ, R3 ;  /* 0x000000ffff063224 */ /* 0x004fe200078e0003 */
[----:B------:R-:W-:Y:S01]  /*0400*/  @!UP0 UMOV UR6, 0x400 ;  /* 0x0000040000068882 */ /* 0x000fe20000000000 */
[----:B------:R-:W-:-:S04]  /*0410*/  @!UP0 UIADD3 UR4, -UR4, 0x100000, URZ ;  /* 0x0010000004048890 */ /* 0x000fc8000fffe13f */
[----:B------:R-:W-:Y:S02]  /*0420*/  @!UP0 USHF.L.U32 UR5, UR4, 0xb, URZ ;  /* 0x0000000b04058899 */ /* 0x000fe4000800063f */
[----:B------:R-:W-:Y:S01]  /*0430*/  @!UP0 USHF.L.U32 UR4, UR4, 0x1, URZ ;  /* 0x0000000104048899 */ /* 0x000fe2000800063f */
[----:B------:R-:W-:Y:S02]  /*0440*/  @P3 IMAD.MOV.U32 R7, RZ, RZ, RZ ;  /* 0x000000ffff073224 */ /* 0x000fe400078e00ff */
[----:B------:R-:W-:Y:S01]  /*0450*/  IMAD.MOV.U32 R5, RZ, RZ, RZ ;  /* 0x000000ffff057224 */ /* 0x000fe200078e00ff */
[----:B------:R-:W1:Y:S01]  /*0460*/  @!UP0 S2UR UR7, SR_CgaCtaId ;  /* 0x00000000000789c3 */ /* 0x000e620000008800 */
[----:B------:R-:W-:-:S07]  /*0470*/  @P3 IMAD.MOV.U32 R11, RZ, RZ, RZ ;  /* 0x000000ffff0b3224 */ /* 0x000fce00078e00ff */
[----:B------:R-:W2:Y:S01]  /*0480*/  @!P3 LDC R9, c[0x0][0xc] ;  /* 0x00000300ff09bb82 */ /* 0x000ea20000000800 */
[----:B0-----:R-:W-:-:S04]  /*0490*/  @P3 IMAD.WIDE.U32 R16, R4, R17, R6 ;  /* 0x0000001104103225 */ /* 0x001fc800078e0006 */
[----:B------:R-:W-:Y:S01]  /*04a0*/  @P3 IMAD.IADD R17, R17, 0x1, R11 ;  /* 0x0000000111113824 */ /* 0x000fe200078e020b */
[----:B-1----:R-:W-:Y:S01]  /*04b0*/  @!UP0 ULEA UR6, UR7, UR6, 0x18 ;  /* 0x0000000607068291 */ /* 0x002fe2000f8ec03f */
[----:B------:R-:W-:Y:S01]  /*04c0*/  VOTEU.ALL UP0, P0 ;  /* 0x00000000003f7886 */ /* 0x000fe20000000000 */
[----:B------:R-:W-:-:S04]  /*04d0*/  ISETP.NE.AND P0, PT, R0, 0x3, PT ;  /* 0x000000030000780c */ /* 0x000fc80003f05270 */
[----:B------:R-:W-:Y:S01]  /*04e0*/  ISETP.EQ.OR P0, PT, R0, RZ, !P0 ;  /* 0x000000ff0000720c */ /* 0x000fe20004702670 */
[----:B--2---:R-:W-:-:S03]  /*04f0*/  @!P3 IMAD.WIDE.U32 R6, R9, R3, R4 ;  /* 0x000000030906b225 */ /* 0x004fc600078e0004 */
[C---:B------:R-:W-:Y:S01]  /*0500*/  ISETP.EQ.AND P0, PT, R8.reuse, RZ, P0 ;  /* 0x000000ff0800720c */ /* 0x040fe20000702270 */
[----:B------:R-:W-:Y:S01]  /*0510*/  VIADD R8, R8, 0xffffffff ;  /* 0xffffffff08087836 */ /* 0x000fe20000000000 */
[----:B------:R-:W0:Y:S02]  /*0520*/  FENCE.VIEW.ASYNC.S ;  /* 0x00000000000073c6 */ /* 0x000e240000000000 */
[----:B0-----:R0:W3:Y:S01]  /*0530*/  @!UP0 SYNCS.EXCH.64 URZ, [UR6+0x50], UR4 ;  /* 0x00005004063f85b2 */ /* 0x0010e20008000100 */
[----:B------:R-:W-:Y:S01]  /*0540*/  @!P3 IMAD.MOV.U32 R16, RZ, RZ, R6 ;  /* 0x000000ffff10b224 */ /* 0x000fe200078e0006 */
[----:B------:R-:W-:Y:S01]  /*0550*/  SEL R19, RZ, 0x1, !P0 ;  /* 0x00000001ff137807 */ /* 0x000fe20004000000 */
[----:B------:R-:W-:Y:S01]  /*0560*/  @!P3 IMAD.MOV.U32 R17, RZ, RZ, R7 ;  /* 0x000000ffff11b224 */ /* 0x000fe200078e0007 */
[----:B------:R-:W-:-:S04]  /*0570*/  ISETP.GE.U32.AND P1, PT, R8, 0x2, PT ;  /* 0x000000020800780c */ /* 0x000fc80003f26070 */
[----:B------:R-:W-:Y:S01]  /*0580*/  SEL R19, R19, 0x2, P1 ;  /* 0x0000000213137807 */ /* 0x000fe20000800000 */
[----:B------:R0:W3:Y:S01]  /*0590*/  @!UP1 SYNCS.EXCH.64 URZ, [UR6+0x58], UR4 ;  /* 0x00005804063f95b2 */ /* 0x0000e20008000100 */
[----:B------:R-:W-:Y:S01]  /*05a0*/  NOP ;  /* 0x0000000000007918 */ /* 0x000fe20000000000 */
[----:B---34-:R-:W-:Y:S06]  /*05b0*/  BAR.SYNC.DEFER_BLOCKING 0x0 ;  /* 0x0000000000007b1d */ /* 0x018fec0000010000 */
[----:B------:R-:W-:Y:S05]  /*05c0*/  @!P2 BRA `(.L_x_3) ;  /* 0x000000640084a947 */ /* 0x000fea0003800000 */
[----:B------:R-:W-:-:S13]  /*05d0*/  ISETP.GT.U32.AND P0, PT, R8, 0x1, PT ;  /* 0x000000010800780c */ /* 0x000fda0003f04070 */
[----:B0-----:R-:W-:Y:S05]  /*05e0*/  @P0 EXIT ;  /* 0x000000000000094d */ /* 0x001fea0003800000 */
[----:B------:R-:W-:Y:S01]  /*05f0*/  ULDC.64 UR4, c[0x0][0x650] ;  /* 0x0001940000047ab9 */ /* 0x000fe20000000a00 */
[----:B------:R-:W-:Y:S01]  /*0600*/  PRMT R0, RZ, 0x7610, R0 ;  /* 0x00007610ff007816 */ /* 0x000fe20000000000 */
[----:B------:R-:W-:Y:S01]  /*0610*/  IMAD.MOV.U32 R66, RZ, RZ, -0x1 ;  /* 0xffffffffff427424 */ /* 0x000fe200078e00ff */
[----:B------:R-:W-:Y:S01]  /*0620*/  ISETP.GE.U32.AND P0, PT, R16, UR4, PT ;  /* 0x0000000410007c0c */ /* 0x000fe2000bf06070 */
[----:B------:R-:W-:Y:S02]  /*0630*/  IMAD.MOV.U32 R67, RZ, RZ, -0x1 ;  /* 0xffffffffff437424 */ /* 0x000fe400078e00ff */
[----:B------:R-:W-:Y:S01]  /*0640*/  IMAD.MOV.U32 R65, RZ, RZ, -0x1 ;  /* 0xffffffffff417424 */ /* 0x000fe200078e00ff */
[----:B------:R-:W-:-:S13]  /*0650*/  ISETP.GE.U32.AND.EX P0, PT, R17, UR5, PT, P0 ;  /* 0x0000000511007c0c */ /* 0x000fda000bf06100 */
[----:B------:R-:W-:Y:S05]  /*0660*/  @P0 BRA `(.L_x_4) ;  /* 0x0000000400540947 */ /* 0x000fea0003800000 */
[----:B------:R-:W0:Y:S01]  /*0670*/  LDC.64 R14, c[0x0][0x628] ;  /* 0x00018a00ff0e7b82 */ /* 0x000e220000000a00 */
[----:B------:R-:W-:Y:S02]  /*0680*/  IMAD.MOV.U32 R6, RZ, RZ, R16 ;  /* 0x000000ffff067224 */ /* 0x000fe400078e0010 */
[----:B------:R-:W-:-:S05]  /*0690*/  IMAD.MOV.U32 R7, RZ, RZ, R17 ;  /* 0x000000ffff077224 */ /* 0x000fca00078e0011 */
[----:B------:R-:W1:Y:S08]  /*06a0*/  LDC R0, c[0x0][0x630] ;  /* 0x00018c00ff007b82 */ /* 0x000e700000000800 */
[----:B------:R-:W2:Y:S01]  /*06b0*/  LDC.64 R20, c[0x0][0x620] ;  /* 0x00018800ff147b82 */ /* 0x000ea20000000a00 */
[----:B0-----:R-:W-:-:S04]  /*06c0*/  ISETP.NE.U32.AND P0, PT, R14, RZ, PT ;  /* 0x000000ff0e00720c */ /* 0x001fc80003f05070 */
[----:B------:R-:W-:-:S13]  /*06d0*/  ISETP.NE.AND.EX P0, PT, R15, RZ, PT, P0 ;  /* 0x000000ff0f00720c */ /* 0x000fda0003f05300 */
[----:B-12---:R-:W-:Y:S05]  /*06e0*/  @!P0 BRA `(.L_x_5) ;  /* 0x0000000000288947 */ /* 0x006fea0003800000 */
[----:B------:R-:W0:Y:S02]  /*06f0*/  LDC R11, c[0x0][0x634] ;  /* 0x00018d00ff0b7b82 */ /* 0x000e240000000800 */
[----:B0-----:R-:W-:-:S05]  /*0700*/  IADD3 R11, P0, R16, R11, RZ ;  /* 0x0000000b100b7210 */ /* 0x001fca0007f1e0ff */
[----:B------:R-:W-:-:S04]  /*0710*/  IMAD.X R13, RZ, RZ, R17, P0 ;  /* 0x000000ffff0d7224 */ /* 0x000fc800000e0611 */
[----:B------:R-:W-:-:S04]  /*0720*/  IMAD.WIDE.U32 R6, R13, R14, RZ ;  /* 0x0000000e0d067225 */ /* 0x000fc800078e00ff */
[----:B------:R-:W-:-:S04]  /*0730*/  IMAD.WIDE.U32 R8, P0, R11, R15, R6 ;  /* 0x0000000f0b087225 */ /* 0x000fc80007800006 */
[----:B------:R-:W-:-:S04]  /*0740*/  IMAD.WIDE.U32 R6, R11, R14, RZ ;  /* 0x0000000e0b067225 */ /* 0x000fc800078e00ff */
[----:B------:R-:W-:Y:S01]  /*0750*/  IMAD.X R11, RZ, RZ, RZ, P0 ;  /* 0x000000ffff0b7224 */ /* 0x000fe200000e06ff */
[----:B------:R-:W-:Y:S01]  /*0760*/  IADD3 RZ, P0, R7, R8, RZ ;  /* 0x0000000807ff7210 */ /* 0x000fe20007f1e0ff */
[----:B------:R-:W-:-:S04]  /*0770*/  IMAD.MOV.U32 R10, RZ, RZ, R9 ;  /* 0x000000ffff0a7224 */ /* 0x000fc800078e0009 */
[----:B------:R-:W-:-:S08]  /*0780*/  IMAD.WIDE.U32.X R6, R13, R15, R10, P0 ;  /* 0x0000000f0d067225 */ /* 0x000fd000000e040a */
.L_x_5:
[-CC-:B------:R-:W-:Y:S01]  /*0790*/  SHF.R.U64 R65, R6, R0.reuse, R7.reuse ;  /* 0x0000000006417219 */ /* 0x180fe20000001207 */
[----:B------:R-:W0:Y:S01]  /*07a0*/  LDC R10, c[0x0][0x618] ;  /* 0x00018600ff0a7b82 */ /* 0x000e220000000800 */
[----:B------:R-:W-:Y:S01]  /*07b0*/  SHF.R.U32.HI R5, RZ, R0, R7 ;  /* 0x00000000ff057219 */ /* 0x000fe20000011607 */
[----:B------:R-:W-:Y:S01]  /*07c0*/  ULDC UR4, c[0x0][0x150] ;  /* 0x0000540000047ab9 */ /* 0x000fe20000000800 */
[----:B------:R-:W-:Y:S02]  /*07d0*/  IADD3 R9, P0, RZ, -R65, RZ ;  /* 0x80000041ff097210 */ /* 0x000fe40007f1e0ff */
[----:B------:R-:W-:-:S03]  /*07e0*/  I2FP.F32.U32 R0, R4 ;  /* 0x0000000400007245 */ /* 0x000fc60000201000 */
[----:B------:R-:W1:Y:S01]  /*07f0*/  LDC.64 R28, c[0x0][0x640] ;  /* 0x00019000ff1c7b82 */ /* 0x000e620000000a00 */
[----:B------:R-:W-:Y:S02]  /*0800*/  IMAD.X R11, RZ, RZ, ~R5, P0 ;  /* 0x000000ffff0b7224 */ /* 0x000fe400000e0e05 */
[----:B------:R-:W-:Y:S01]  /*0810*/  FMUL R0, R0, UR4 ;  /* 0x0000000400007c20 */ /* 0x000fe20008400000 */
[----:B------:R-:W-:Y:S01]  /*0820*/  IMAD.WIDE.U32 R6, R9, R20, R16 ;  /* 0x0000001409067225 */ /* 0x000fe200078e0010 */
[----:B------:R-:W-:-:S03]  /*0830*/  ULDC UR4, c[0x0][0x154] ;  /* 0x0000550000047ab9 */ /* 0x000fc60000000800 */
[----:B------:R-:W-:Y:S01]  /*0840*/  IMAD R8, R11, R20, RZ ;  /* 0x000000140b087224 */ /* 0x000fe200078e02ff */
[----:B------:R-:W2:Y:S01]  /*0850*/  LDC R5, c[0x0][0x144] ;  /* 0x00005100ff057b82 */ /* 0x000ea20000000800 */
[----:B------:R-:W3:Y:S02]  /*0860*/  F2I.U32.TRUNC.NTZ R0, R0 ;  /* 0x0000000000007305 */ /* 0x000ee4000020f000 */
[----:B------:R-:W-:-:S04]  /*0870*/  IMAD R9, R9, R21, R8 ;  /* 0x0000001509097224 */ /* 0x000fc800078e0208 */
[----:B------:R-:W-:Y:S01]  /*0880*/  IMAD.IADD R7, R7, 0x1, R9 ;  /* 0x0000000107077824 */ /* 0x000fe200078e0209 */
[----:B------:R-:W4:Y:S01]  /*0890*/  LDC R12, c[0x0][0x608] ;  /* 0x00018200ff0c7b82 */ /* 0x000f220000000800 */
[----:B------:R-:W-:-:S03]  /*08a0*/  IMAD.MOV.U32 R9, RZ, RZ, -0x1 ;  /* 0xffffffffff097424 */ /* 0x000fc600078e00ff */
[-CC-:B0-----:R-:W-:Y:S02]  /*08b0*/  SHF.R.U64 R20, R6, R10.reuse, R7.reuse ;  /* 0x0000000a06147219 */ /* 0x181fe40000001207 */
[----:B------:R-:W-:Y:S02]  /*08c0*/  I2FP.F32.U32 R6, R3 ;  /* 0x0000000300067245 */ /* 0x000fe40000201000 */
[----:B------:R-:W0:Y:S01]  /*08d0*/  LDC R26, c[0x0][0x658] ;  /* 0x00019600ff1a7b82 */ /* 0x000e220000000800 */
[----:B-1----:R-:W-:Y:S01]  /*08e0*/  ISETP.NE.U32.AND P0, PT, R28, RZ, PT ;  /* 0x000000ff1c00720c */ /* 0x002fe20003f05070 */
[----:B---3--:R-:W-:Y:S01]  /*08f0*/  IMAD.MOV R8, RZ, RZ, -R0 ;  /* 0x000000ffff087224 */ /* 0x008fe200078e0a00 */
[----:B------:R-:W-:Y:S01]  /*0900*/  SHF.R.U32.HI R7, RZ, R10, R7 ;  /* 0x0000000aff077219 */ /* 0x000fe20000011607 */
[----:B------:R-:W-:Y:S01]  /*0910*/  FMUL R6, R6, UR4 ;  /* 0x0000000406067c20 */ /* 0x000fe20008400000 */
[----:B------:R-:W-:-:S03]  /*0920*/  ISETP.NE.AND.EX P0, PT, R29, RZ, PT, P0 ;  /* 0x000000ff1d00720c */ /* 0x000fc60003f05300 */
[----:B------:R-:W1:Y:S01]  /*0930*/  LDC R14, c[0x0][0x148] ;  /* 0x00005200ff0e7b82 */ /* 0x000e620000000800 */
[----:B--2---:R-:W-:-:S07]  /*0940*/  IMAD R0, R5, R8, R4 ;  /* 0x0000000805007224 */ /* 0x004fce00078e0204 */
[----:B------:R-:W2:Y:S01]  /*0950*/  LDC R24, c[0x0][0x600] ;  /* 0x00018000ff187b82 */ /* 0x000ea20000000800 */
[-CC-:B----4-:R-:W-:Y:S02]  /*0960*/  SHF.R.U64 R30, R20, R12.reuse, R7.reuse ;  /* 0x0000000c141e7219 */ /* 0x190fe40000001207 */
[----:B------:R-:W-:Y:S01]  /*0970*/  SHF.R.U32.HI R5, RZ, R12, R7 ;  /* 0x0000000cff057219 */ /* 0x000fe20000011607 */
[----:B------:R-:W-:Y:S01]  /*0980*/  IMAD.MOV.U32 R7, RZ, RZ, 0x1 ;  /* 0x00000001ff077424 */ /* 0x000fe200078e00ff */
[----:B------:R3:W4:Y:S03]  /*0990*/  F2I.U32.TRUNC.NTZ R12, R6 ;  /* 0x00000006000c7305 */ /* 0x000726000020f000 */
[----:B------:R-:W1:Y:S01]  /*09a0*/  LDC R15, c[0x0][0x648] ;  /* 0x00019200ff0f7b82 */ /* 0x000e620000000800 */
[-C--:B0-----:R-:W-:Y:S02]  /*09b0*/  SHF.L.U32 R4, R9, R26.reuse, RZ ;  /* 0x0000001a09047219 */ /* 0x081fe400000006ff */
[----:B------:R-:W-:-:S02]  /*09c0*/  SHF.R.U64 R32, R30, R26, R5 ;  /* 0x0000001a1e207219 */ /* 0x000fc40000001205 */
[----:B------:R-:W-:Y:S02]  /*09d0*/  LOP3.LUT R11, RZ, R4, RZ, 0x33, !PT ;  /* 0x00000004ff0b7212 */ /* 0x000fe400078e33ff */
[-C--:B------:R-:W-:Y:S01]  /*09e0*/  SHF.R.U32.HI R5, RZ, R26.reuse, R5 ;  /* 0x0000001aff057219 */ /* 0x080fe20000011605 */
[----:B------:R-:W0:Y:S01]  /*09f0*/  LDC R21, c[0x0][0x638] ;  /* 0x00018e00ff157b82 */ /* 0x000e220000000800 */
[----:B------:R-:W-:Y:S01]  /*0a00*/  SHF.L.U32 R10, R7, R26, RZ ;  /* 0x0000001a070a7219 */ /* 0x000fe200000006ff */
[----:B------:R-:W-:-:S06]  /*0a10*/  IMAD.MOV.U32 R4, RZ, RZ, R32 ;  /* 0x000000ffff047224 */ /* 0x000fcc00078e0020 */
[----:B------:R-:W0:Y:S01]  /*0a20*/  LDC R66, c[0x0][0x610] ;  /* 0x00018400ff427b82 */ /* 0x000e220000000800 */
[----:B---34-:R-:W-:Y:S05]  /*0a30*/  @!P0 BRA `(.L_x_6) ;  /* 0x0000000000288947 */ /* 0x018fea0003800000 */
[----:B------:R-:W3:Y:S02]  /*0a40*/  LDC R9, c[0x0][0x64c] ;  /* 0x00019300ff097b82 */ /* 0x000ee40000000800 */
[----:B---3--:R-:W-:-:S05]  /*0a50*/  IADD3 R9, P0, R32, R9, RZ ;  /* 0x0000000920097210 */ /* 0x008fca0007f1e0ff */
        /* <DEDUP_REMOVED lines=8> */
.L_x_6:
[----:B-1----:R-:W-:Y:S01]  /*0ae0*/  SHF.R.U64 R4, R4, R15, R5 ;  /* 0x0000000f04047219 */ /* 0x002fe20000001205 */
[----:B--2---:R-:W-:Y:S01]  /*0af0*/  VIADD R5, R24, 0xffffffff ;  /* 0xffffffff18057836 */ /* 0x004fe20000000000 */
[----:B------:R-:W-:Y:S01]  /*0b00*/  LOP3.LUT R11, R30, R11, RZ, 0xc0, !PT ;  /* 0x0000000b1e0b7212 */ /* 0x000fe200078ec0ff */
[----:B------:R-:W-:Y:S02]  /*0b10*/  IMAD.MOV R12, RZ, RZ, -R12 ;  /* 0x000000ffff0c7224 */ /* 0x000fe400078e0a0c */
[----:B------:R-:W-:Y:S01]  /*0b20*/  IMAD.MOV R6, RZ, RZ, -R4 ;  /* 0x000000ffff067224 */ /* 0x000fe200078e0a04 */
[----:B------:R-:W-:Y:S01]  /*0b30*/  LOP3.LUT R5, R20, R5, RZ, 0xc0, !PT ;  /* 0x0000000514057212 */ /* 0x000fe200078ec0ff */
[----:B------:R-:W-:Y:S02]  /*0b40*/  @P3 IMAD R0, R14, R12, R3 ;  /* 0x0000000c0e003224 */ /* 0x000fe400078e0203 */
[----:B------:R-:W-:Y:S02]  /*0b50*/  IMAD R11, R10, R4, R11 ;  /* 0x000000040a0b7224 */ /* 0x000fe400078e020b */
[----:B0-----:R-:W-:-:S02]  /*0b60*/  IMAD R3, R6, R21, R32 ;  /* 0x0000001506037224 */ /* 0x001fc400078e0220 */
[----:B------:R-:W-:Y:S02]  /*0b70*/  IMAD R66, R11, R66, R0 ;  /* 0x000000420b427224 */ /* 0x000fe400078e0200 */
[----:B------:R-:W-:Y:S02]  /*0b80*/  IMAD R3, R3, R24, R5 ;  /* 0x0000001803037224 */ /* 0x000fe400078e0205 */
[----:B------:R-:W-:-:S03]  /*0b90*/  IMAD.MOV.U32 R0, RZ, RZ, 0x1 ;  /* 0x00000001ff007424 */ /* 0x000fc600078e00ff */
[----:B------:R-:W-:Y:S02]  /*0ba0*/  SEL R67, R3, R66, !P3 ;  /* 0x0000004203437207 */ /* 0x000fe40005800000 */
[----:B------:R-:W-:-:S07]  /*0bb0*/  SEL R66, R66, R3, !P3 ;  /* 0x0000000342427207 */ /* 0x000fce0005800000 */
.L_x_4:
[----:B------:R-:W-:-:S08]  /*0bc0*/  NOP ;  /* 0x0000000000007918 */ /* 0x000fd00000000000 */
[----:B------:R-:W0:Y:S02]  /*0bd0*/  USETMAXREG.TRY_ALLOC.CTAPOOL UP0, 0xe8 ;  /* 0x000000e8000079c8 */ /* 0x000e240008000600 */
[----:B0-----:R-:W-:-:S13]  /*0be0*/  PLOP3.LUT P0, PT, PT, PT, UP0, 0x80, 0x0 ;  /* 0x000000000000781c */ /* 0x001fda0003f0f008 */
[----:B------:R-:W-:Y:S05]  /*0bf0*/  @!P0 BRA `(.L_x_4) ;  /* 0xfffffffc00f08947 */ /* 0x000fea000383ffff */
[----:B------:R-:W-:Y:S01]  /*0c00*/  ULDC.64 UR4, c[0x0][0x598] ;  /* 0x0001660000047ab9 */ /* 0x000fe20000000a00 */
[----:B------:R-:W-:Y:S01]  /*0c10*/  ULDC.64 UR36, c[0x0][0x208] ;  /* 0x0000820000247ab9 */ /* 0x000fe20000000a00 */
[----:B------:R-:W-:-:S04]  /*0c20*/  ISETP.NE.U32.AND P0, PT, RZ, UR4, PT ;  /* 0x00000004ff007c0c */ /* 0x000fc8000bf05070 */
[----:B------:R-:W-:-:S13]  /*0c30*/  ISETP.NE.AND.EX P0, PT, RZ, UR5, PT, P0 ;  /* 0x00000005ff007c0c */ /* 0x000fda000bf05300 */
[----:B------:R-:W-:Y:S05]  /*0c40*/  @!P0 BRA `(.L_x_7) ;  /* 0x00000000001c8947 */ /* 0x000fea0003800000 */
[----:B------:R-:W0:Y:S02]  /*0c50*/  LDC.64 R4, c[0x0][0x598] ;  /* 0x00016600ff047b82 */ /* 0x000e240000000a00 */
[----:B0-----:R-:W2:Y:S02]  /*0c60*/  LDG.E.64 R4, desc[UR36][R4.64] ;  /* 0x0000002404047981 */ /* 0x001ea4000c1e1b00 */
[----:B--2---:R-:W-:-:S04]  /*0c70*/  ISETP.NE.U32.AND P0, PT, R4, RZ, PT ;  /* 0x000000ff0400720c */ /* 0x004fc80003f05070 */
[----:B------:R-:W-:-:S13]  /*0c80*/  ISETP.NE.AND.EX P0, PT, R5, RZ, PT, P0 ;  /* 0x000000ff0500720c */ /* 0x000fda0003f05300 */
[----:B------:R-:W-:Y:S05]  /*0c90*/  @!P0 BRA `(.L_x_7) ;  /* 0x0000000000088947 */ /* 0x000fea0003800000 */
[----:B------:R0:W5:Y:S01]  /*0ca0*/  LD.E R23, desc[UR36][R4.64] ;  /* 0x0000002404177980 */ /* 0x000162000c101900 */
[----:B------:R-:W-:Y:S05]  /*0cb0*/  BRA `(.L_x_8) ;  /* 0x0000000000247947 */ /* 0x000fea0003800000 */
.L_x_7:
[----:B------:R-:W-:Y:S02]  /*0cc0*/  ULDC.64 UR4, c[0x0][0x588] ;  /* 0x0001620000047ab9 */ /* 0x000fe40000000a00 */
[----:B------:R-:W-:-:S04]  /*0cd0*/  ISETP.NE.U32.AND P0, PT, RZ, UR4, PT ;  /* 0x00000004ff007c0c */ /* 0x000fc8000bf05070 */
[----:B------:R-:W-:-:S13]  /*0ce0*/  ISETP.NE.AND.EX P0, PT, RZ, UR5, PT, P0 ;  /* 0x00000005ff007c0c */ /* 0x000fda000bf05300 */
[----:B------:R-:W-:Y:S05]  /*0cf0*/  @!P0 BRA `(.L_x_9) ;  /* 0x00000000000c8947 */ /* 0x000fea0003800000 */
[----:B------:R-:W0:Y:S02]  /*0d00*/  LDC.64 R4, c[0x0][0x588] ;  /* 0x00016200ff047b82 */ /* 0x000e240000000a00 */
[----:B0-----:R1:W5:Y:S01]  /*0d10*/  LDG.E R23, desc[UR36][R4.64] ;  /* 0x0000002404177981 */ /* 0x001362000c1e1900 */
[----:B------:R-:W-:Y:S05]  /*0d20*/  BRA `(.L_x_8) ;  /* 0x0000000000087947 */ /* 0x000fea0003800000 */
.L_x_9:
[----:B------:R-:W-:Y:S02]  /*0d30*/  ULDC UR4, c[0x0][0x580] ;  /* 0x0001600000047ab9 */ /* 0x000fe40000000800 */
[----:B------:R-:W-:-:S07]  /*0d40*/  IMAD.U32 R23, RZ, RZ, UR4 ;  /* 0x00000004ff177e24 */ /* 0x000fce000f8e00ff */
.L_x_8:
[----:B------:R-:W-:Y:S02]  /*0d50*/  ULDC.64 UR4, c[0x0][0x5a0] ;  /* 0x0001680000047ab9 */ /* 0x000fe40000000a00 */
[----:B------:R-:W-:-:S04]  /*0d60*/  ISETP.NE.U32.AND P0, PT, RZ, UR4, PT ;  /* 0x00000004ff007c0c */ /* 0x000fc8000bf05070 */
[----:B------:R-:W-:-:S13]  /*0d70*/  ISETP.NE.AND.EX P0, PT, RZ, UR5, PT, P0 ;  /* 0x00000005ff007c0c */ /* 0x000fda000bf05300 */
[----:B------:R-:W-:Y:S05]  /*0d80*/  @!P0 BRA `(.L_x_10) ;  /* 0x00000000001c8947 */ /* 0x000fea0003800000 */
[----:B01----:R-:W0:Y:S02]  /*0d90*/  LDC.64 R4, c[0x0][0x5a0] ;  /* 0x00016800ff047b82 */ /* 0x003e240000000a00 */
[----:B0-----:R-:W2:Y:S02]  /*0da0*/  LDG.E.64 R4, desc[UR36][R4.64] ;  /* 0x0000002404047981 */ /* 0x001ea4000c1e1b00 */
[----:B--2---:R-:W-:-:S04]  /*0db0*/  ISETP.NE.U32.AND P0, PT, R4, RZ, PT ;  /* 0x000000ff0400720c */ /* 0x004fc80003f05070 */
[----:B------:R-:W-:-:S13]  /*0dc0*/  ISETP.NE.AND.EX P0, PT, R5, RZ, PT, P0 ;  /* 0x000000ff0500720c */ /* 0x000fda0003f05300 */
[----:B------:R-:W-:Y:S05]  /*0dd0*/  @!P0 BRA `(.L_x_10) ;  /* 0x0000000000088947 */ /* 0x000fea0003800000 */
[----:B------:R0:W5:Y:S01]  /*0de0*/  LD.E R64, desc[UR36][R4.64] ;  /* 0x0000002404407980 */ /* 0x000162000c101900 */
[----:B------:R-:W-:Y:S05]  /*0df0*/  BRA `(.L_x_11) ;  /* 0x0000000000247947 */ /* 0x000fea0003800000 */
.L_x_10:
[----:B------:R-:W-:Y:S02]  /*0e00*/  ULDC.64 UR4, c[0x0][0x590] ;  /* 0x0001640000047ab9 */ /* 0x000fe40000000a00 */
[----:B------:R-:W-:-:S04]  /*0e10*/  ISETP.NE.U32.AND P0, PT, RZ, UR4, PT ;  /* 0x00000004ff007c0c */ /* 0x000fc8000bf05070 */
[----:B------:R-:W-:-:S13]  /*0e20*/  ISETP.NE.AND.EX P0, PT, RZ, UR5, PT, P0 ;  /* 0x00000005ff007c0c */ /* 0x000fda000bf05300 */
[----:B------:R-:W-:Y:S05]  /*0e30*/  @!P0 BRA `(.L_x_12) ;  /* 0x00000000000c8947 */ /* 0x000fea0003800000 */
[----:B01----:R-:W0:Y:S02]  /*0e40*/  LDC.64 R4, c[0x0][0x590] ;  /* 0x00016400ff047b82 */ /* 0x003e240000000a00 */
[----:B0-----:R1:W5:Y:S01]  /*0e50*/  LDG.E R64, desc[UR36][R4.64] ;  /* 0x0000002404407981 */ /* 0x001362000c1e1900 */
[----:B------:R-:W-:Y:S05]  /*0e60*/  BRA `(.L_x_11) ;  /* 0x0000000000087947 */ /* 0x000fea0003800000 */
.L_x_12:
[----:B------:R-:W-:Y:S02]  /*0e70*/  ULDC UR4, c[0x0][0x584] ;  /* 0x0001610000047ab9 */ /* 0x000fe40000000800 */
[----:B------:R-:W-:-:S07]  /*0e80*/  IMAD.U32 R64, RZ, RZ, UR4 ;  /* 0x00000004ff407e24 */ /* 0x000fce000f8e00ff */
.L_x_11:
[----:B------:R-:W-:-:S13]  /*0e90*/  LOP3.LUT P0, RZ, R0, 0xff, RZ, 0xc0, !PT ;  /* 0x000000ff00ff7812 */ /* 0x000fda000780c0ff */
[----:B------:R-:W-:Y:S05]  /*0ea0*/  @!P0 EXIT ;  /* 0x000000000000894d */ /* 0x000fea0003800000 */
[----:B------:R-:W-:Y:S01]  /*0eb0*/  ULDC UR4, c[0x0][0x28c] ;  /* 0x0000a30000047ab9 */ /* 0x000fe20000000800 */
[----:B------:R-:W-:Y:S01]  /*0ec0*/  LOP3.LUT R72, R19, 0x1, RZ, 0xfc, !PT ;  /* 0x0000000113487812 */ /* 0x000fe200078efcff */
[----:B------:R-:W-:Y:S01]  /*0ed0*/  UIADD3 UR4, UR4, 0x7f, URZ ;  /* 0x0000007f04047890 */ /* 0x000fe2000fffe03f */
[----:B------:R-:W-:Y:S01]  /*0ee0*/  UMOV UR38, URZ ;  /* 0x0000003f00267c82 */ /* 0x000fe20008000000 */
[----:B------:R-:W-:Y:S02]  /*0ef0*/  UMOV UR39, URZ ;  /* 0x0000003f00277c82 */ /* 0x000fe40008000000 */
[----:B------:R-:W-:-:S04]  /*0f00*/  USHF.R.S32.HI UR5, URZ, 0x1f, UR4 ;  /* 0x0000001f3f057899 */ /* 0x000fc80008011404 */
[----:B------:R-:W-:-:S04]  /*0f10*/  ULEA.HI UR5, UR5, UR4, URZ, 0x7 ;  /* 0x0000000405057291 */ /* 0x000fc8000f8f383f */
[----:B------:R-:W-:-:S12]  /*0f20*/  USHF.R.S32.HI UR40, URZ, 0x7, UR5 ;  /* 0x000000073f287899 */ /* 0x000fd80008011405 */
.L_x_110:
[----:B------:R-:W-:Y:S01]  /*0f30*/  LOP3.LUT R0, R18, 0x80, RZ, 0xc0, !PT ;  /* 0x0000008012007812 */ /* 0x000fe200078ec0ff */
[----:B--2---:R-:W2:Y:S01]  /*0f40*/  S2UR UR7, SR_CgaCtaId ;  /* 0x00000000000779c3 */ /* 0x004ea20000008800 */
[----:B------:R-:W-:Y:S02]  /*0f50*/  UMOV UR6, 0x400 ;  /* 0x0000040000067882 */ /* 0x000fe40000000000 */
[----:B------:R-:W-:-:S06]  /*0f60*/  SHF.R.U32.HI R0, RZ, 0x7, R0 ;  /* 0x00000007ff007819 */ /* 0x000fcc0000011600 */
[----:B---3--:R-:W3:Y:S01]  /*0f70*/  SHFL.IDX PT, R0, R0, RZ, 0x1f ;  /* 0x00001fff00007589 */ /* 0x008ee200000e0000 */
[----:B--2---:R-:W-:Y:S01]  /*0f80*/  ULEA UR42, UR7, UR6, 0x18 ;  /* 0x00000006072a7291 */ /* 0x004fe2000f8ec03f */
[----:B---3--:R-:W-:-:S13]  /*0f90*/  R2UR UR4, R0 ;  /* 0x00000000000472ca */ /* 0x008fda00000e0000 */
[----:B------:R-:W-:-:S04]  /*0fa0*/  ULEA.HI UR5, UR4, UR4, URZ, 0x1 ;  /* 0x0000000404057291 */ /* 0x000fc8000f8f083f */
[----:B------:R-:W-:-:S04]  /*0fb0*/  ULOP3.LUT UR5, UR5, 0x7fffe, URZ, 0xc0, !UPT ;  /* 0x0007fffe05057892 */ /* 0x000fc8000f8ec03f */
[----:B------:R-:W-:-:S03]  /*0fc0*/  UIADD3 UR5, UR4, -UR5, URZ ;  /* 0x8000000504057290 */ /* 0x000fc6000fffe03f */
[----:B------:R-:W-:Y:S01]  /*0fd0*/  ULDC UR4, c[0x0][0x28c] ;  /* 0x0000a30000047ab9 */ /* 0x000fe20000000800 */
[----:B------:R-:W-:Y:S01]  /*0fe0*/  ULEA UR5, UR5, UR42, 0xd ;  /* 0x0000002a05057291 */ /* 0x000fe2000f8e683f */
[----:B------:R-:W-:-:S03]  /*0ff0*/  ISETP.LT.AND P0, PT, RZ, UR4, PT ;  /* 0x00000004ff007c0c */ /* 0x000fc6000bf01270 */
[----:B------:R-:W-:-:S04]  /*1000*/  UIADD3 UR5, UR5, 0x100, URZ ;  /* 0x0000010005057890 */ /* 0x000fc8000fffe03f */
[----:B------:R-:W-:-:S04]  /*1010*/  USHF.R.U32.HI UR5, URZ, 0x4, UR5 ;  /* 0x000000043f057899 */ /* 0x000fc80008011605 */
[----:B------:R-:W-:Y:S02]  /*1020*/  ULOP3.LUT UR41, UR5, 0x3fff, URZ, 0xc0, !UPT ;  /* 0x00003fff05297892 */ /* 0x000fe4000f8ec03f */
[----:B-1--45:R-:W-:Y:S10]  /*1030*/  @P0 BRA `(.L_x_13) ;  /* 0x0000000000400947 */ /* 0x032ff40003800000 */
[----:B------:R-:W-:Y:S01]  /*1040*/  MOV R0, 0x0 ;  /* 0x0000000000007802 */ /* 0x000fe20000000f00 */
[----:B------:R-:W-:Y:S01]  /*1050*/  ULDC.64 UR4, c[0x4][0x68] ;  /* 0x01001a0000047ab9 */ /* 0x000fe20000000a00 */
[----:B------:R-:W-:Y:S01]  /*1060*/  ULDC.64 UR6, c[0x4][0x8] ;  /* 0x0100020000067ab9 */ /* 0x000fe20000000a00 */
[----:B01----:R-:W-:Y:S01]  /*1070*/  IMAD.U32 R4, RZ, RZ, UR4 ;  /* 0x00000004ff047e24 */ /* 0x003fe2000f8e00ff */
[----:B------:R0:W1:Y:S01]  /*1080*/  LDC.64 R14, c[0x4][R0] ;  /* 0x01000000000e7b82 */ /* 0x0000620000000a00 */
[----:B------:R-:W-:Y:S01]  /*1090*/  IMAD.U32 R5, RZ, RZ, UR5 ;  /* 0x00000005ff057e24 */ /* 0x000fe2000f8e00ff */
[----:B------:R-:W-:Y:S01]  /*10a0*/  ULDC.64 UR4, c[0x4][0x70] ;  /* 0x01001c0000047ab9 */ /* 0x000fe20000000a00 */
[----:B------:R-:W-:Y:S02]  /*10b0*/  IMAD.U32 R10, RZ, RZ, UR6 ;  /* 0x00000006ff0a7e24 */ /* 0x000fe4000f8e00ff */
[----:B------:R-:W-:Y:S02]  /*10c0*/  IMAD.U32 R6, RZ, RZ, UR4 ;  /* 0x00000004ff067e24 */ /* 0x000fe4000f8e00ff */
[----:B------:R-:W-:-:S02]  /*10d0*/  IMAD.U32 R7, RZ, RZ, UR5 ;  /* 0x00000005ff077e24 */ /* 0x000fc4000f8e00ff */
[----:B------:R-:W-:Y:S02]  /*10e0*/  IMAD.U32 R11, RZ, RZ, UR7 ;  /* 0x00000007ff0b7e24 */ /* 0x000fe4000f8e00ff */
[----:B------:R-:W-:Y:S02]  /*10f0*/  IMAD.MOV.U32 R8, RZ, RZ, 0x1e1 ;  /* 0x000001e1ff087424 */ /* 0x000fe400078e00ff */
[----:B------:R-:W-:Y:S02]  /*1100*/  IMAD.MOV.U32 R12, RZ, RZ, 0x1 ;  /* 0x00000001ff0c7424 */ /* 0x000fe400078e00ff */
[----:B0-----:R-:W-:-:S07]  /*1110*/  IMAD.MOV.U32 R13, RZ, RZ, RZ ;  /* 0x000000ffff0d7224 */ /* 0x001fce00078e00ff */
[----:B------:R-:W-:-:S07]  /*1120*/  LEPC R20, `(.L_x_13) ;  /* 0x000000001014794e */ /* 0x000fce0000000000 */
[----:B-1---5:R-:W-:Y:S05]  /*1130*/  CALL.ABS.NOINC R14 ;  /* 0x000000000e007343 */ /* 0x022fea0003c00000 */
.L_x_13:
[----:B------:R-:W-:-:S13]  /*1140*/  ISETP.NE.AND P0, PT, R72, 0x3, PT ;  /* 0x000000034800780c */ /* 0x000fda0003f05270 */
[----:B------:R-:W-:Y:S05]  /*1150*/  @!P0 BRA `(.L_x_14) ;  /* 0x0000000000048947 */ /* 0x000fea0003800000 */
[----:B------:R-:W-:Y:S01]  /*1160*/  BPT.TRAP 0x1 ;  /* 0x000000040000795c */ /* 0x000fe20000300000 */
.L_x_14:
[----:B------:R-:W-:Y:S02]  /*1170*/  IMAD.U32 R3, RZ, RZ, UR39 ;  /* 0x00000027ff037e24 */ /* 0x000fe4000f8e00ff */
[----:B------:R-:W-:-:S03]  /*1180*/  IMAD.U32 R0, RZ, RZ, UR38 ;  /* 0x00000026ff007e24 */ /* 0x000fc6000f8e00ff */
[----:B------:R-:W-:Y:S02]  /*1190*/  LEA R3, R3, UR42, 0x3 ;  /* 0x0000002a03037c11 */ /* 0x000fe4000f8e18ff */
[----:B------:R-:W-:-:S04]  /*11a0*/  SHF.L.U32 R0, R0, 0x1f, RZ ;  /* 0x0000001f00007819 */ /* 0x000fc800000006ff */
[----:B------:R2:W3:Y:S01]  /*11b0*/  SYNCS.PHASECHK.TRANS64.TRYWAIT P1, [R3+URZ], R0 ;  /* 0x00000000030075a7 */ /* 0x0004e2000802017f */
[----:B------:R-:W-:Y:S05]  /*11c0*/  @!P0 BRA `(.L_x_15) ;  /* 0x0000000000048947 */ /* 0x000fea0003800000 */
[----:B------:R-:W-:Y:S01]  /*11d0*/  BPT.TRAP 0x1 ;  /* 0x000000040000795c */ /* 0x000fe20000300000 */
.L_x_15:
[----:B---3--:R-:W-:Y:S05]  /*11e0*/  @P1 BRA `(.L_x_16) ;  /* 0x0000000000081947 */ /* 0x008fea0003800000 */
[----:B------:R-:W3:Y:S02]  /*11f0*/  SYNCS.PHASECHK.TRANS64.TRYWAIT P1, [R3+URZ], R0 ;  /* 0x00000000030075a7 */ /* 0x000ee4000802017f */
[----:B---3--:R-:W-:Y:S05]  /*1200*/  @!P1 BRA `(.L_x_17) ;  /* 0x0000007000349947 */ /* 0x008fea0003800000 */
.L_x_16:
[----:B------:R-:W-:-:S04]  /*1210*/  UISETP.LT.AND UP0, UPT, UR40, 0x1, UPT ;  /* 0x000000012800788c */ /* 0x000fc8000bf01270 */
[----:B------:R-:W-:-:S04]  /*1220*/  USEL UR4, UR40, 0x1, UP0 ;  /* 0x0000000128047887 */ /* 0x000fc80008000000 */
[----:B------:R-:W-:-:S06]  /*1230*/  UIADD3 UR4, UR40, -UR4, URZ ;  /* 0x8000000428047290 */ /* 0x000fcc000fffe03f */
[----:B--23--:R-:W-:Y:S01]  /*1240*/  IMAD.U32 R0, RZ, RZ, UR4 ;  /* 0x00000004ff007e24 */ /* 0x00cfe2000f8e00ff */
[----:B------:R-:W-:Y:S05]  /*1250*/  WARPSYNC.ALL ;  /* 0x0000000000007948 */ /* 0x000fea0003800000 */
[----:B------:R-:W-:Y:S01]  /*1260*/  ISETP.GE.AND P1, PT, R0, 0x1, PT ;  /* 0x000000010000780c */ /* 0x000fe20003f26270 */
[----:B------:R-:W-:Y:S01]  /*1270*/  UIADD3 UR4, UR42, 0x20100, URZ ;  /* 0x000201002a047890 */ /* 0x000fe2000fffe03f */
[----:B------:R-:W-:Y:S01]  /*1280*/  WARPGROUP.ARRIVE ;  /* 0x00000000000079c5 */ /* 0x000fe20000000000 */
[----:B------:R-:W-:Y:S01]  /*1290*/  UMOV UR9, 0x40000040 ;  /* 0x4000004000097882 */ /* 0x000fe20000000000 */
[----:B------:R-:W-:Y:S01]  /*12a0*/  UMOV UR11, 0x40000040 ;  /* 0x40000040000b7882 */ /* 0x000fe20000000000 */
[----:B------:R-:W-:-:S02]  /*12b0*/  USHF.R.U32.HI UR5, URZ, 0x4, UR4 ;  /* 0x000000043f057899 */ /* 0x000fc40008011604 */
[----:B------:R-:W-:Y:S02]  /*12c0*/  ULOP3.LUT UR4, UR41, 0x10000, URZ, 0xfc, !UPT ;  /* 0x0001000029047892 */ /* 0x000fe4000f8efc3f */
[----:B------:R-:W-:Y:S02]  /*12d0*/  ULOP3.LUT UR5, UR5, 0x3fff, URZ, 0xc0, !UPT ;  /* 0x00003fff05057892 */ /* 0x000fe4000f8ec03f */
[----:B------:R-:W-:Y:S02]  /*12e0*/  ULEA UR8, UR39, UR4, 0xb ;  /* 0x0000000427087291 */ /* 0x000fe4000f8e583f */
[----:B------:R-:W-:Y:S01]  /*12f0*/  ULOP3.LUT UR5, UR5, 0x10000, URZ, 0xfc, !UPT ;  /* 0x0001000005057892 */ /* 0x000fe2000f8efc3f */
[----:B------:R-:W-:Y:S01]  /*1300*/  UMOV UR13, UR9 ;  /* 0x00000009000d7c82 */ /* 0x000fe20008000000 */
[----:B------:R-:W-:Y:S02]  /*1310*/  UMOV UR15, 0x40000040 ;  /* 0x40000040000f7882 */ /* 0x000fe40000000000 */
[----:B------:R-:W-:Y:S01]  /*1320*/  UIMAD UR6, UR39, 0x500, UR5 ;  /* 0x00000500270678a4 */ /* 0x000fe2000f8e0205 */
[----:B------:R-:W-:Y:S01]  /*1330*/  UMOV UR12, UR8 ;  /* 0x00000008000c7c82 */ /* 0x000fe20008000000 */
[----:B------:R-:W-:-:S02]  /*1340*/  UMOV UR16, UR8 ;  /* 0x0000000800107c82 */ /* 0x000fc40008000000 */
[----:B------:R-:W-:Y:S02]  /*1350*/  UIADD3 UR14, UR6, 0x80, URZ ;  /* 0x00000080060e7890 */ /* 0x000fe4000fffe03f */
[----:B------:R-:W-:Y:S02]  /*1360*/  UIADD3 UR18, UR6, 0x100, URZ ;  /* 0x0000010006127890 */ /* 0x000fe4000fffe03f */
[----:B------:R-:W-:Y:S01]  /*1370*/  UMOV UR10, UR6 ;  /* 0x00000006000a7c82 */ /* 0x000fe20008000000 */
[----:B------:R-:W-:Y:S01]  /*1380*/  UMOV UR17, UR9 ;  /* 0x0000000900117c82 */ /* 0x000fe20008000000 */
[----:B------:R-:W-:Y:S01]  /*1390*/  HGMMA.64x16x16.F32 R56, gdesc[UR8], RZ, !UPT, gsb0 ;  /* 0x00200000083879f0 */ /* 0x000fe2000c0008ff */
[----:B------:R-:W-:Y:S01]  /*13a0*/  UMOV UR19, 0x40000040 ;  /* 0x4000004000137882 */ /* 0x000fe20000000000 */
[----:B------:R-:W-:Y:S02]  /*13b0*/  UIADD3 UR7, UR6, 0x180, URZ ;  /* 0x0000018006077890 */ /* 0x000fe4000fffe03f */
[----:B------:R-:W-:Y:S01]  /*13c0*/  UIADD3 UR10, UR6, 0x200, URZ ;  /* 0x00000200060a7890 */ /* 0x000fe2000fffe03f */
[----:B------:R-:W-:Y:S01]  /*13d0*/  UMOV UR11, 0x40000040 ;  /* 0x40000040000b7882 */ /* 0x000fe20000000000 */
[----:B------:R-:W-:-:S02]  /*13e0*/  WARPGROUP.DEPBAR.LE gsb0, 0x0 ;  /* 0x00008000000079c5 */ /* 0x000fc40000010000 */
[----:B------:R-:W-:-:S06]  /*13f0*/  WARPGROUP.ARRIVE ;  /* 0x00000000000079c5 */ /* 0x000fcc0000000000 */
[----:B------:R-:W-:Y:S01]  /*1400*/  HGMMA.64x16x16.F32 R48, gdesc[UR12], RZ, !UPT, gsb0 ;  /* 0x002000000c3079f0 */ /* 0x000fe2000c0008ff */
[----:B------:R-:W-:Y:S01]  /*1410*/  UMOV UR12, UR8 ;  /* 0x00000008000c7c82 */ /* 0x000fe20008000000 */
[----:B------:R-:W-:Y:S01]  /*1420*/  UMOV UR13, UR9 ;  /* 0x00000009000d7c82 */ /* 0x000fe20008000000 */
[----:B------:R-:W-:Y:S01]  /*1430*/  UMOV UR14, UR7 ;  /* 0x00000007000e7c82 */ /* 0x000fe20008000000 */
[----:B------:R-:W-:Y:S01]  /*1440*/  UMOV UR15, 0x40000040 ;  /* 0x40000040000f7882 */ /* 0x000fe20000000000 */
[----:B------:R-:W-:Y:S01]  /*1450*/  UIADD3 UR7, UR6, 0x102, URZ ;  /* 0x0000010206077890 */ /* 0x000fe2000fffe03f */
[----:B------:R-:W-:Y:S02]  /*1460*/  WARPGROUP.DEPBAR.LE gsb0, 0x0 ;  /* 0x00008000000079c5 */ /* 0x000fe40000010000 */
[----:B------:R-:W-:-:S06]  /*1470*/  WARPGROUP.ARRIVE ;  /* 0x00000000000079c5 */ /* 0x000fcc0000000000 */
[----:B------:R-:W-:Y:S01]  /*1480*/  HGMMA.64x16x16.F32 R40, gdesc[UR16], RZ, !UPT, gsb0 ;  /* 0x00200000102879f0 */ /* 0x000fe2000c0008ff */
[----:B------:R-:W-:Y:S01]  /*1490*/  UIADD3 UR18, UR6, 0x82, URZ ;  /* 0x0000008206127890 */ /* 0x000fe2000fffe03f */
[----:B------:R-:W-:Y:S01]  /*14a0*/  UMOV UR19, 0x40000040 ;  /* 0x4000004000137882 */ /* 0x000fe20000000000 */
[----:B------:R-:W-:Y:S02]  /*14b0*/  WARPGROUP.DEPBAR.LE gsb0, 0x0 ;  /* 0x00008000000079c5 */ /* 0x000fe40000010000 */
[----:B------:R-:W-:-:S06]  /*14c0*/  WARPGROUP.ARRIVE ;  /* 0x00000000000079c5 */ /* 0x000fcc0000000000 */
[----:B------:R-:W-:Y:S01]  /*14d0*/  HGMMA.64x16x16.F32 R32, gdesc[UR12], RZ, !UPT, gsb0 ;  /* 0x002000000c2079f0 */ /* 0x000fe2000c0008ff */
[----:B------:R-:W-:Y:S01]  /*14e0*/  UMOV UR12, UR8 ;  /* 0x00000008000c7c82 */ /* 0x000fe20008000000 */
[----:B------:R-:W-:Y:S01]  /*14f0*/  UMOV UR13, UR9 ;  /* 0x00000009000d7c82 */ /* 0x000fe20008000000 */
[----:B------:R-:W-:Y:S01]  /*1500*/  UMOV UR14, UR10 ;  /* 0x0000000a000e7c82 */ /* 0x000fe20008000000 */
[----:B------:R-:W-:Y:S01]  /*1510*/  UMOV UR15, 0x40000040 ;  /* 0x40000040000f7882 */ /* 0x000fe20000000000 */
[----:B------:R-:W-:Y:S02]  /*1520*/  UIADD3 UR9, UR6, 0x182, URZ ;  /* 0x0000018206097890 */ /* 0x000fe4000fffe03f */
[----:B------:R-:W-:Y:S01]  /*1530*/  UIADD3 UR10, UR6, 0x202, URZ ;  /* 0x00000202060a7890 */ /* 0x000fe2000fffe03f */
[----:B------:R-:W-:Y:S02]  /*1540*/  WARPGROUP.DEPBAR.LE gsb0, 0x0 ;  /* 0x00008000000079c5 */ /* 0x000fe40000010000 */
[----:B------:R-:W-:-:S06]  /*1550*/  WARPGROUP.ARRIVE ;  /* 0x00000000000079c5 */ /* 0x000fcc0000000000 */
[----:B------:R-:W-:Y:S01]  /*1560*/  HGMMA.64x16x16.F32 R24, gdesc[UR12], RZ, !UPT, gsb0 ;  /* 0x002000000c1879f0 */ /* 0x000fe2000c0008ff */
[----:B------:R-:W-:Y:S02]  /*1570*/  UIADD3 UR12, UR8, 0x2, URZ ;  /* 0x00000002080c7890 */ /* 0x000fe4000fffe03f */
[----:B------:R-:W-:Y:S01]  /*1580*/  UIADD3 UR14, UR6, 0x2, URZ ;  /* 0x00000002060e7890 */ /* 0x000fe2000fffe03f */
[----:B------:R-:W-:Y:S01]  /*1590*/  UMOV UR13, 0x40000040 ;  /* 0x40000040000d7882 */ /* 0x000fe20000000000 */
[----:B------:R-:W-:Y:S01]  /*15a0*/  UMOV UR15, 0x40000040 ;  /* 0x40000040000f7882 */ /* 0x000fe20000000000 */
[----:B------:R-:W-:Y:S02]  /*15b0*/  UMOV UR17, UR13 ;  /* 0x0000000d00117c82 */ /* 0x000fe40008000000 */
[----:B------:R-:W-:Y:S01]  /*15c0*/  UMOV UR16, UR12 ;  /* 0x0000000c00107c82 */ /* 0x000fe20008000000 */
[----:B------:R-:W-:Y:S02]  /*15d0*/  WARPGROUP.DEPBAR.LE gsb0, 0x0 ;  /* 0x00008000000079c5 */ /* 0x000fe40000010000 */
[----:B------:R-:W-:-:S06]  /*15e0*/  WARPGROUP.ARRIVE ;  /* 0x00000000000079c5 */ /* 0x000fcc0000000000 */
[----:B------:R-:W-:Y:S01]  /*15f0*/  HGMMA.64x16x16.F32 R56, gdesc[UR12], R56, gsb0 ;  /* 0x002000000c3879f0 */ /* 0x000fe20008000838 */
[----:B------:R-:W-:Y:S01]  /*1600*/  UMOV UR14, UR7 ;  /* 0x00000007000e7c82 */ /* 0x000fe20008000000 */
[----:B------:R-:W-:Y:S01]  /*1610*/  UMOV UR15, 0x40000040 ;  /* 0x40000040000f7882 */ /* 0x000fe20000000000 */
[----:B------:R-:W-:Y:S01]  /*1620*/  UIADD3 UR7, UR6, 0x104, URZ ;  /* 0x0000010406077890 */ /* 0x000fe2000fffe03f */
[----:B------:R-:W-:Y:S02]  /*1630*/  WARPGROUP.DEPBAR.LE gsb0, 0x0 ;  /* 0x00008000000079c5 */ /* 0x000fe40000010000 */
[----:B------:R-:W-:-:S06]  /*1640*/  WARPGROUP.ARRIVE ;  /* 0x00000000000079c5 */ /* 0x000fcc0000000000 */
[----:B------:R-:W-:Y:S01]  /*1650*/  HGMMA.64x16x16.F32 R48, gdesc[UR16], R48, gsb0 ;  /* 0x00200000103079f0 */ /* 0x000fe20008000830 */
[----:B------:R-:W-:Y:S01]  /*1660*/  UIADD3 UR18, UR6, 0x84, URZ ;  /* 0x0000008406127890 */ /* 0x000fe2000fffe03f */
[----:B------:R-:W-:Y:S01]  /*1670*/  UMOV UR19, 0x40000040 ;  /* 0x4000004000137882 */ /* 0x000fe20000000000 */
        /* <DEDUP_REMOVED lines=149> */
[----:B------:R-:W-:Y:S01]  /*1fd0*/  UIADD3 UR8, UR8, 0x406, URZ ;  /* 0x0000040608087890 */ /* 0x000fe2000fffe03f */
[----:B------:R-:W-:-:S02]  /*1fe0*/  WARPGROUP.DEPBAR.LE gsb0, 0x0 ;  /* 0x00008000000079c5 */ /* 0x000fc40000010000 */
        /* <DEDUP_REMOVED lines=9> */
[----:B------:R-:W-:Y:S02]  /*2080*/  WARPGROUP.DEPBAR.LE gsb0, 0x0 ;  /* 0x00008000000079c5 */ /* 0x000fe40000010000 */
[----:B------:R-:W-:-:S06]  /*2090*/  WARPGROUP.ARRIVE ;  /* 0x00000000000079c5 */ /* 0x000fcc0000000000 */
[----:B------:R-:W-:Y:S01]  /*20a0*/  HGMMA.64x16x16.F32 R40, gdesc[UR12], R40, gsb0 ;  /* 0x002000000c2879f0 */ /* 0x000fe20008000828 */
[----:B------:R-:W-:Y:S01]  /*20b0*/  UMOV UR14, UR9 ;  /* 0x00000009000e7c82 */ /* 0x000fe20008000000 */
[----:B------:R-:W-:Y:S01]  /*20c0*/  UMOV UR15, 0x40000040 ;  /* 0x40000040000f7882 */ /* 0x000fe20000000000 */
        /* <DEDUP_REMOVED lines=11> */
[----:B------:R-:W-:Y:S01]  /*2180*/  UMOV UR12, UR8 ;  /* 0x00000008000c7c82 */ /* 0x000fe20008000000 */
        /* <DEDUP_REMOVED lines=8> */
[----:B------:R-:W-:Y:S02]  /*2210*/  WARPGROUP.DEPBAR.LE gsb0, 0x0 ;  /* 0x00008000000079c5 */ /* 0x000fe40000010000 */
[----:B------:R-:W-:-:S06]  /*2220*/  WARPGROUP.ARRIVE ;  /* 0x00000000000079c5 */ /* 0x000fcc0000000000 */
[----:B------:R-:W-:Y:S01]  /*2230*/  HGMMA.64x16x16.F32 R48, gdesc[UR8], R48, gsb0 ;  /* 0x00200000083079f0 */ /* 0x000fe20008000830 */
[----:B------:R-:W-:Y:S01]  /*2240*/  UMOV UR10, UR16 ;  /* 0x00000010000a7c82 */ /* 0x000fe20008000000 */
[----:B------:R-:W-:Y:S01]  /*2250*/  UMOV UR11, 0x40000040 ;  /* 0x40000040000b7882 */ /* 0x000fe20000000000 */
[----:B------:R-:W-:Y:S02]  /*2260*/  WARPGROUP.DEPBAR.LE gsb0, 0x0 ;  /* 0x00008000000079c5 */ /* 0x000fe40000010000 */
[----:B------:R-:W-:-:S06]  /*2270*/  WARPGROUP.ARRIVE ;  /* 0x00000000000079c5 */ /* 0x000fcc0000000000 */
[----:B------:R-:W-:Y:S03]  /*2280*/  HGMMA.64x16x16.F32 R40, gdesc[UR12], R40, gsb0 ;  /* 0x002000000c2879f0 */ /* 0x000fe60008000828 */
        /* <DEDUP_REMOVED lines=9> */
[----:B------:R-:W-:Y:S05]  /*2320*/  @!P1 BRA `(.L_x_18) ;  /* 0x0000001000a09947 */ /* 0x000fea0003800000 */
[----:B------:R-:W-:-:S04]  /*2330*/  UIADD3 UR6, UR39, 0x1, URZ ;  /* 0x0000000127067890 */ /* 0x000fc8000fffe03f */
[----:B------:R-:W-:-:S04]  /*2340*/  UISETP.NE.AND UP0, UPT, UR6, 0x4, UPT ;  /* 0x000000040600788c */ /* 0x000fc8000bf05270 */
[----:B------:R-:W-:Y:S02]  /*2350*/  USEL UR7, URZ, 0x1, UP0 ;  /* 0x000000013f077887 */ /* 0x000fe40008000000 */
[----:B------:R-:W-:Y:S02]  /*2360*/  USEL UR6, UR6, URZ, UP0 ;  /* 0x0000003f06067287 */ /* 0x000fe40008000000 */
[----:B------:R-:W-:-:S06]  /*2370*/  ULOP3.LUT UR7, UR38, UR7, URZ, 0x3c, !UPT ;  /* 0x0000000726077292 */ /* 0x000fcc000f8e3c3f */
[----:B01----:R-:W-:Y:S01]  /*2380*/  IMAD.U32 R5, RZ, RZ, UR7 ;  /* 0x00000007ff057e24 */ /* 0x003fe2000f8e00ff */
[----:B------:R-:W-:-:S06]  /*2390*/  UMOV UR7, UR39 ;  /* 0x0000002700077c82 */ /* 0x000fcc0008000000 */
.L_x_25:
[----:B01----:R-:W-:Y:S05]  /*23a0*/  @!P0 BRA `(.L_x_19) ;  /* 0x0000000000048947 */ /* 0x003fea0003800000 */
[----:B------:R-:W-:Y:S01]  /*23b0*/  BPT.TRAP 0x1 ;  /* 0x000000040000795c */ /* 0x000fe20000300000 */
.L_x_19:
[----:B------:R-:W0:Y:S01]  /*23c0*/  S2UR UR9, SR_CgaCtaId ;  /* 0x00000000000979c3 */ /* 0x000e220000008800 */
[----:B------:R-:W-:Y:S01]  /*23d0*/  UMOV UR8, 0x400 ;  /* 0x0000040000087882 */ /* 0x000fe20000000000 */
[----:B------:R-:W-:Y:S01]  /*23e0*/  SHF.L.U32 R3, R5, 0x1f, RZ ;  /* 0x0000001f05037819 */ /* 0x000fe200000006ff */
[----:B0-----:R-:W-:-:S04]  /*23f0*/  ULEA UR8, UR9, UR8, 0x18 ;  /* 0x0000000809087291 */ /* 0x001fc8000f8ec03f */
[----:B------:R-:W-:-:S09]  /*2400*/  ULEA UR9, UR6, UR8, 0x3 ;  /* 0x0000000806097291 */ /* 0x000fd2000f8e183f */
[----:B------:R0:W1:Y:S01]  /*2410*/  SYNCS.PHASECHK.TRANS64.TRYWAIT P1, [UR9], R3 ;  /* 0x00000003ff0075a7 */ /* 0x0000620008020149 */
[----:B------:R-:W-:Y:S05]  /*2420*/  @!P0 BRA `(.L_x_20) ;  /* 0x0000000000048947 */ /* 0x000fea0003800000 */
[----:B------:R-:W-:Y:S01]  /*2430*/  BPT.TRAP 0x1 ;  /* 0x000000040000795c */ /* 0x000fe20000300000 */
.L_x_20:
[----:B-1----:R-:W-:Y:S05]  /*2440*/  @P1 BRA `(.L_x_21) ;  /* 0x0000000000081947 */ /* 0x002fea0003800000 */
[----:B------:R-:W1:Y:S02]  /*2450*/  SYNCS.PHASECHK.TRANS64.TRYWAIT P1, [UR9], R3 ;  /* 0x00000003ff0075a7 */ /* 0x000e640008020149 */
[----:B-1----:R-:W-:Y:S05]  /*2460*/  @!P1 BRA `(.L_x_22) ;  /* 0x0000005c00b09947 */ /* 0x002fea0003800000 */
.L_x_21:
[----:B------:R-:W-:Y:S01]  /*2470*/  ULEA UR12, UR6, UR4, 0xb ;  /* 0x00000004060c7291 */ /* 0x000fe2000f8e583f */
[----:B------:R-:W-:Y:S01]  /*2480*/  WARPGROUP.ARRIVE ;  /* 0x00000000000079c5 */ /* 0x000fe20000000000 */
[----:B------:R-:W-:Y:S01]  /*2490*/  UIMAD UR10, UR6, 0x500, UR5 ;  /* 0x00000500060a78a4 */ /* 0x000fe2000f8e0205 */
[----:B------:R-:W-:Y:S01]  /*24a0*/  UMOV UR13, 0x40000040 ;  /* 0x40000040000d7882 */ /* 0x000fe20000000000 */
[----:B------:R-:W-:Y:S02]  /*24b0*/  UMOV UR15, 0x40000040 ;  /* 0x40000040000f7882 */ /* 0x000fe40000000000 */
[----:B------:R-:W-:Y:S01]  /*24c0*/  UIADD3 UR18, UR10, 0x80, URZ ;  /* 0x000000800a127890 */ /* 0x000fe2000fffe03f */
[----:B------:R-:W-:Y:S02]  /*24d0*/  UMOV UR16, UR12 ;  /* 0x0000000c00107c82 */ /* 0x000fe40008000000 */
[----:B------:R-:W-:Y:S01]  /*24e0*/  UMOV UR14, UR10 ;  /* 0x0000000a000e7c82 */ /* 0x000fe20008000000 */
[----:B------:R-:W-:Y:S01]  /*24f0*/  UMOV UR17, UR13 ;  /* 0x0000000d00117c82 */ /* 0x000fe20008000000 */
[----:B------:R-:W-:Y:S01]  /*2500*/  HGMMA.64x16x16.F32 R56, gdesc[UR12], R56, gsb0 ;  /* 0x002000000c3879f0 */ /* 0x000fe20008000838 */
[----:B------:R-:W-:Y:S01]  /*2510*/  UMOV UR19, 0x40000040 ;  /* 0x4000004000137882 */ /* 0x000fe20000000000 */
[----:B------:R-:W-:-:S02]  /*2520*/  UIADD3 UR9, UR10, 0x100, URZ ;  /* 0x000001000a097890 */ /* 0x000fc4000fffe03f */
[----:B------:R-:W-:Y:S02]  /*2530*/  UIADD3 UR11, UR10, 0x180, URZ ;  /* 0x000001800a0b7890 */ /* 0x000fe4000fffe03f */
[----:B------:R-:W-:Y:S01]  /*2540*/  UIADD3 UR14, UR10, 0x200, URZ ;  /* 0x000002000a0e7890 */ /* 0x000fe2000fffe03f */
[----:B------:R-:W-:Y:S01]  /*2550*/  UMOV UR15, 0x40000040 ;  /* 0x40000040000f7882 */ /* 0x000fe20000000000 */
[----:B------:R-:W-:Y:S02]  /*2560*/  WARPGROUP.DEPBAR.LE gsb0, 0x0 ;  /* 0x00008000000079c5 */ /* 0x000fe40000010000 */
[----:B------:R-:W-:-:S06]  /*2570*/  WARPGROUP.ARRIVE ;  /* 0x00000000000079c5 */ /* 0x000fcc0000000000 */
[----:B------:R-:W-:Y:S01]  /*2580*/  HGMMA.64x16x16.F32 R48, gdesc[UR16], R48, gsb0 ;  /* 0x00200000103079f0 */ /* 0x000fe20008000830 */
[----:B------:R-:W-:Y:S01]  /*2590*/  UMOV UR16, UR12 ;  /* 0x0000000c00107c82 */ /* 0x000fe20008000000 */
        /* <DEDUP_REMOVED lines=238> */
[----:B------:R-:W-:Y:S01]  /*3480*/  BPT.TRAP 0x1 ;  /* 0x000000040000795c */ /* 0x000fe20000300000 */
.L_x_23:
[----:B------:R-:W-:Y:S01]  /*3490*/  ULEA UR8, UR7, UR8, 0x3 ;  /* 0x0000000807087291 */ /* 0x000fe2000f8e183f */
[----:B------:R-:W-:-:S03]  /*34a0*/  ISETP.GT.U32.AND P1, PT, R19, 0x1, PT ;  /* 0x000000011300780c */ /* 0x000fc60003f24070 */
[----:B------:R-:W-:-:S04]  /*34b0*/  UIADD3 UR8, UR8, 0x20, URZ ;  /* 0x0000002008087890 */ /* 0x000fc8000fffe03f */
[----:B------:R-:W-:-:S09]  /*34c0*/  UPRMT UR8, URZ, 0x654, UR8 ;  /* 0x000006543f087896 */ /* 0x000fd20008000008 */
[----:B------:R-:W-:Y:S01]  /*34d0*/  SYNCS.ARRIVE.TRANS64.RED.A1T0 RZ, [UR8], RZ ;  /* 0x000000ffffff79a7 */ /* 0x000fe20008100408 */
[----:B------:R-:W-:Y:S05]  /*34e0*/  @P1 BRA `(.L_x_24) ;  /* 0x0000000000041947 */ /* 0x000fea0003800000 */
[----:B------:R-:W-:Y:S01]  /*34f0*/  BPT.TRAP 0x1 ;  /* 0x000000040000795c */ /* 0x000fe20000300000 */
.L_x_24:
[----:B------:R-:W-:Y:S01]  /*3500*/  UIADD3 UR6, UR6, 0x1, URZ ;  /* 0x0000000106067890 */ /* 0x000fe2000fffe03f */
[C---:B------:R-:W-:Y:S01]  /*3510*/  ISETP.GT.AND P1, PT, R0.reuse, 0x1, PT ;  /* 0x000000010000780c */ /* 0x040fe20003f24270 */
[----:B------:R-:W-:Y:S01]  /*3520*/  UIADD3 UR7, UR7, 0x1, URZ ;  /* 0x0000000107077890 */ /* 0x000fe2000fffe03f */
[----:B------:R-:W-:Y:S01]  /*3530*/  VIADD R0, R0, 0xffffffff ;  /* 0xffffffff00007836 */ /* 0x000fe20000000000 */
[----:B------:R-:W-:Y:S02]  /*3540*/  UISETP.NE.AND UP0, UPT, UR6, 0x4, UPT ;  /* 0x000000040600788c */ /* 0x000fe4000bf05270 */
[----:B------:R-:W-:Y:S02]  /*3550*/  UISETP.NE.AND UP1, UPT, UR7, 0x4, UPT ;  /* 0x000000040700788c */ /* 0x000fe4000bf25270 */
[----:B------:R-:W-:Y:S02]  /*3560*/  USEL UR8, URZ, 0x1, UP0 ;  /* 0x000000013f087887 */ /* 0x000fe40008000000 */
[----:B------:R-:W-:-:S02]  /*3570*/  USEL UR6, UR6, URZ, UP0 ;  /* 0x0000003f06067287 */ /* 0x000fc40008000000 */
[----:B------:R-:W-:Y:S02]  /*3580*/  USEL UR7, UR7, URZ, UP1 ;  /* 0x0000003f07077287 */ /* 0x000fe40008800000 */
[----:B------:R-:W-:Y:S01]  /*3590*/  LOP3.LUT R5, R5, UR8, RZ, 0x3c, !PT ;  /* 0x0000000805057c12 */ /* 0x000fe2000f8e3cff */
[----:B------:R-:W-:Y:S09]  /*35a0*/  @P1 BRA `(.L_x_25) ;  /* 0xffffffec007c1947 */ /* 0x000ff2000383ffff */
.L_x_18:
[----:B------:R-:W2:Y:S02]  /*35b0*/  LDC R0, c[0x0][0x28c] ;  /* 0x0000a300ff007b82 */ /* 0x000ea40000000800 */
[----:B--2---:R-:W-:-:S13]  /*35c0*/  ISETP.GE.AND P1, PT, R0, 0x1, PT ;  /* 0x000000010000780c */ /* 0x004fda0003f26270 */
[----:B------:R-:W-:Y:S05]  /*35d0*/  @!P1 BRA `(.L_x_26) ;  /* 0x0000000000409947 */ /* 0x000fea0003800000 */
[----:B------:R-:W-:Y:S05]  /*35e0*/  @!P0 BRA `(.L_x_27) ;  /* 0x0000000000048947 */ /* 0x000fea0003800000 */
[----:B------:R-:W-:Y:S01]  /*35f0*/  BPT.TRAP 0x1 ;  /* 0x000000040000795c */ /* 0x000fe20000300000 */
.L_x_27:
[----:B------:R-:W2:Y:S01]  /*3600*/  S2UR UR6, SR_CgaCtaId ;  /* 0x00000000000679c3 */ /* 0x000ea20000008800 */
[----:B------:R-:W-:Y:S01]  /*3610*/  UISETP.LT.AND UP0, UPT, UR40, 0x1, UPT ;  /* 0x000000012800788c */ /* 0x000fe2000bf01270 */
[----:B------:R-:W-:Y:S01]  /*3620*/  ISETP.GT.U32.AND P0, PT, R19, 0x1, PT ;  /* 0x000000011300780c */ /* 0x000fe20003f04070 */
[----:B------:R-:W-:Y:S02]  /*3630*/  UMOV UR5, 0x400 ;  /* 0x0000040000057882 */ /* 0x000fe40000000000 */
[----:B------:R-:W-:-:S04]  /*3640*/  USEL UR4, UR40, 0x1, UP0 ;  /* 0x0000000128047887 */ /* 0x000fc80008000000 */
[----:B------:R-:W-:-:S04]  /*3650*/  UIADD3 UR4, UR39, UR40, -UR4 ;  /* 0x0000002827047290 */ /* 0x000fc8000fffe804 */
[----:B------:R-:W-:-:S04]  /*3660*/  USHF.L.U32 UR4, UR4, 0x3, URZ ;  /* 0x0000000304047899 */ /* 0x000fc8000800063f */
[----:B------:R-:W-:Y:S02]  /*3670*/  ULOP3.LUT UR4, UR4, 0x18, URZ, 0xc0, !UPT ;  /* 0x0000001804047892 */ /* 0x000fe4000f8ec03f */
[----:B--2---:R-:W-:-:S04]  /*3680*/  ULEA UR5, UR6, UR5, 0x18 ;  /* 0x0000000506057291 */ /* 0x004fc8000f8ec03f */
[----:B------:R-:W-:-:S04]  /*3690*/  UIADD3 UR4, UR5, 0x20, UR4 ;  /* 0x0000002005047890 */ /* 0x000fc8000fffe004 */
[----:B------:R-:W-:-:S09]  /*36a0*/  UPRMT UR4, URZ, 0x654, UR4 ;  /* 0x000006543f047896 */ /* 0x000fd20008000004 */
[----:B------:R-:W-:Y:S01]  /*36b0*/  SYNCS.ARRIVE.TRANS64.RED.A1T0 RZ, [UR4], RZ ;  /* 0x000000ffffff79a7 */ /* 0x000fe20008100404 */
[----:B------:R-:W-:Y:S05]  /*36c0*/  @P0 BRA `(.L_x_26) ;  /* 0x0000000000040947 */ /* 0x000fea0003800000 */
[----:B------:R-:W-:Y:S01]  /*36d0*/  BPT.TRAP 0x1 ;  /* 0x000000040000795c */ /* 0x000fe20000300000 */
.L_x_26:
[----:B------:R-:W2:Y:S01]  /*36e0*/  LDC R6, c[0x0][0x288] ;  /* 0x0000a200ff067b82 */ /* 0x000ea20000000800 */
[----:B------:R-:W-:Y:S01]  /*36f0*/  UIADD3 UR39, UR40, UR39, URZ ;  /* 0x0000002728277290 */ /* 0x000fe2000fffe03f */
[C---:B01----:R-:W-:Y:S01]  /*3700*/  LOP3.LUT R5, R18.reuse, 0x3, RZ, 0xc0, !PT ;  /* 0x0000000312057812 */ /* 0x043fe200078ec0ff */
[----:B------:R-:W-:Y:S01]  /*3710*/  IMAD R67, R67, 0x50, RZ ;  /* 0x0000005043437824 */ /* 0x000fe200078e02ff */
[----:B------:R-:W-:Y:S01]  /*3720*/  SHF.R.U32.HI R3, RZ, 0x2, R18 ;  /* 0x00000002ff037819 */ /* 0x000fe20000011612 */
[----:B------:R-:W-:Y:S01]  /*3730*/  USHF.R.U32.HI UR4, URZ, 0x2, UR39 ;  /* 0x000000023f047899 */ /* 0x000fe20008011627 */
[C---:B------:R-:W-:Y:S01]  /*3740*/  LOP3.LUT R4, R18.reuse, 0x60, RZ, 0xc0, !PT ;  /* 0x0000006012047812 */ /* 0x040fe200078ec0ff */
[----:B------:R-:W-:Y:S01]  /*3750*/  IMAD.SHL.U32 R10, R18, 0x2, RZ ;  /* 0x00000002120a7824 */ /* 0x000fe200078e00ff */
[----:B------:R-:W-:Y:S01]  /*3760*/  LOP3.LUT R0, R22, 0x1, RZ, 0xc0, !PT ;  /* 0x0000000116007812 */ /* 0x000fe200078ec0ff */
[----:B------:R-:W-:Y:S01]  /*3770*/  ULOP3.LUT UR4, UR4, 0x1, URZ, 0xc0, !UPT ;  /* 0x0000000104047892 */ /* 0x000fe2000f8ec03f */
[----:B------:R-:W-:Y:S01]  /*3780*/  LOP3.LUT R3, R3, 0x7, RZ, 0xc0, !PT ;  /* 0x0000000703037812 */ /* 0x000fe200078ec0ff */
[----:B------:R-:W-:Y:S01]  /*3790*/  ULDC UR8, c[0x0][0x284] ;  /* 0x0000a10000087ab9 */ /* 0x000fe20000000800 */
[----:B------:R-:W-:Y:S01]  /*37a0*/  SHF.R.U32.HI R4, RZ, 0x1, R4 ;  /* 0x00000001ff047819 */ /* 0x000fe20000011604 */
[----:B------:R-:W-:Y:S01]  /*37b0*/  IMAD.SHL.U32 R8, R0, 0x40, RZ ;  /* 0x0000004000087824 */ /* 0x000fe200078e00ff */
[----:B------:R-:W-:Y:S01]  /*37c0*/  UISETP.GT.U32.AND UP1, UPT, UR39, 0x3, UPT ;  /* 0x000000032700788c */ /* 0x000fe2000bf24070 */
[----:B------:R-:W-:Y:S01]  /*37d0*/  SHF.R.S32.HI R15, RZ, 0x1f, R65 ;  /* 0x0000001fff0f7819 */ /* 0x000fe20000011441 */
[----:B------:R-:W-:Y:S01]  /*37e0*/  UISETP.NE.U32.AND UP0, UPT, UR4, 0x1, UPT ;  /* 0x000000010400788c */ /* 0x000fe2000bf05070 */
[--C-:B------:R-:W-:Y:S01]  /*37f0*/  IADD3 R7, RZ, -R4, -R3.reuse ;  /* 0x80000004ff077210 */ /* 0x100fe20007ffe803 */
[----:B------:R-:W-:Y:S01]  /*3800*/  ULDC.64 UR6, c[0x0][0x5d0] ;  /* 0x0001740000067ab9 */ /* 0x000fe20000000a00 */
[----:B------:R-:W-:Y:S01]  /*3810*/  LOP3.LUT R10, R67, 0x6, R10, 0xf8, !PT ;  /* 0x00000006430a7812 */ /* 0x000fe200078ef80a */
[----:B------:R-:W-:Y:S01]  /*3820*/  UISETP.LT.U32.AND UP1, UPT, UR40, 0x4, UP1 ;  /* 0x000000042800788c */ /* 0x000fe20008f21070 */
[----:B------:R-:W-:Y:S01]  /*3830*/  LOP3.LUT R3, R8, 0x40, R3, 0xe2, !PT ;  /* 0x0000004008037812 */ /* 0x000fe200078ee203 */
[----:B------:R-:W-:Y:S01]  /*3840*/  UISETP.GT.U32.AND UP0, UPT, UR40, 0x3, !UP0 ;  /* 0x000000032800788c */ /* 0x000fe2000c704070 */
[----:B------:R-:W-:Y:S01]  /*3850*/  SHF.R.S32.HI R11, RZ, 0x1f, R10 ;  /* 0x0000001fff0b7819 */ /* 0x000fe2000001140a */
[----:B--2---:R-:W-:Y:S01]  /*3860*/  IMAD R12, R5, -0x2, R6 ;  /* 0xfffffffe050c7824 */ /* 0x004fe200078e0206 */
[----:B------:R-:W-:Y:S01]  /*3870*/  ISETP.GE.AND P0, PT, R67, R6, PT ;  /* 0x000000064300720c */ /* 0x000fe20003f06270 */
[C---:B------:R-:W-:Y:S01]  /*3880*/  IMAD.SHL.U32 R5, R66.reuse, 0x80, RZ ;  /* 0x0000008042057824 */ /* 0x040fe200078e00ff */
[----:B------:R-:W-:Y:S01]  /*3890*/  USEL UR5, URZ, 0x1, !UP1 ;  /* 0x000000013f057887 */ /* 0x000fe2000c800000 */
[----:B------:R-:W-:Y:S01]  /*38a0*/  IMAD R6, R15, UR6, RZ ;  /* 0x000000060f067c24 */ /* 0x000fe2000f8e02ff */
[----:B------:R-:W-:Y:S01]  /*38b0*/  USEL UR4, URZ, 0x1, !UP0 ;  /* 0x000000013f047887 */ /* 0x000fe2000c000000 */
[----:B------:R-:W-:Y:S01]  /*38c0*/  IMAD.WIDE R8, R66, 0x80, RZ ;  /* 0x0000008042087825 */ /* 0x000fe200078e02ff */
[----:B------:R-:W-:Y:S01]  /*38d0*/  ISETP.GE.OR P0, PT, R5, UR8, P0 ;  /* 0x0000000805007c0c */ /* 0x000fe20008706670 */
[----:B------:R-:W-:-:S02]  /*38e0*/  ULOP3.LUT UR39, UR39, 0x3, URZ, 0xc0, !UPT ;  /* 0x0000000327277892 */ /* 0x000fc4000f8ec03f */
[----:B------:R-:W-:Y:S01]  /*38f0*/  IMAD R0, R0, -0x40, R7 ;  /* 0xffffffc000007824 */ /* 0x000fe200078e0207 */
[----:B------:R-:W-:Y:S01]  /*3900*/  LOP3.LUT R81, R8, R3, R4, 0xfe, !PT ;  /* 0x0000000308517212 */ /* 0x000fe200078efe04 */
[C---:B------:R-:W-:Y:S01]  /*3910*/  IMAD R13, R65.reuse, UR7, R6 ;  /* 0x00000007410d7c24 */ /* 0x040fe2000f8e0206 */
[----:B------:R-:W-:Y:S01]  /*3920*/  ULOP3.LUT UR38, UR4, UR38, UR5, 0x96, !UPT ;  /* 0x0000002604267292 */ /* 0x000fe2000f8e9605 */
[----:B------:R-:W-:Y:S01]  /*3930*/  IMAD.WIDE.U32 R6, R65, UR6, R10 ;  /* 0x0000000641067c25 */ /* 0x000fe2000f8e000a */
[----:B------:R-:W-:-:S03]  /*3940*/  IADD3 R3, -R5, UR8, R0 ;  /* 0x0000000805037c10 */ /* 0x000fc6000fffe100 */
[----:B------:R-:W-:Y:S02]  /*3950*/  IMAD.IADD R7, R7, 0x1, R13 ;  /* 0x0000000107077824 */ /* 0x000fe400078e020d */
[----:B------:R-:W-:Y:S02]  /*3960*/  IMAD.IADD R4, R12, 0x1, -R67 ;  /* 0x000000010c047824 */ /* 0x000fe400078e0a43 */
[----:B------:R-:W-:Y:S01]  /*3970*/  IMAD.MOV.U32 R0, RZ, RZ, -0x1 ;  /* 0xffffffffff007424 */ /* 0x000fe200078e00ff */
[----:B------:R-:W-:Y:S06]  /*3980*/  @P0 BRA `(.L_x_28) ;  /* 0x0000002800e80947 */ /* 0x000fec0003800000 */
[----:B------:R-:W0:Y:S01]  /*3990*/  LDC.64 R12, c[0x0][0x5c8] ;  /* 0x00017200ff0c7b82 */ /* 0x000e220000000a00 */
[----:B-----5:R-:W-:Y:S01]  /*39a0*/  FSETP.NEU.AND P0, PT, R64, RZ, PT ;  /* 0x000000ff4000720b */ /* 0x020fe20003f0d000 */
[----:B------:R-:W-:Y:S01]  /*39b0*/  BSSY B0, `(.L_x_28) ;  /* 0x00002b7000007945 */ /* 0x000fe20003800000 */
[----:B------:R-:W-:-:S04]  /*39c0*/  ISETP.GT.AND P1, PT, R4, RZ, PT ;  /* 0x000000ff0400720c */ /* 0x000fc80003f24270 */
[----:B------:R-:W-:Y:S01]  /*39d0*/  ISETP.GT.AND P2, PT, R3, RZ, P1 ;  /* 0x000000ff0300720c */ /* 0x000fe20000f44270 */
[-C--:B0-----:R-:W-:Y:S02]  /*39e0*/  IMAD R14, R9, R12.reuse, RZ ;  /* 0x0000000c090e7224 */ /* 0x081fe400078e02ff */
[----:B------:R-:W-:-:S04]  /*39f0*/  IMAD.WIDE.U32 R68, R81, R12, R6 ;  /* 0x0000000c51447225 */ /* 0x000fc800078e0006 */
[----:B------:R-:W-:-:S04]  /*3a00*/  IMAD R5, R81, R13, R14 ;  /* 0x0000000d51057224 */ /* 0x000fc800078e020e */
[----:B------:R-:W-:Y:S01]  /*3a10*/  IMAD.IADD R83, R69, 0x1, R5 ;  /* 0x0000000145537824 */ /* 0x000fe200078e0205 */
[----:B------:R-:W-:Y:S06]  /*3a20*/  @!P0 BRA `(.L_x_29) ;  /* 0x0000001c00348947 */ /* 0x000fec0003800000 */
[----:B------:R-:W0:Y:S01]  /*3a30*/  LDC.64 R74, c[0x0][0x5b8] ;  /* 0x00016e00ff4a7b82 */ /* 0x000e220000000a00 */
[----:B------:R-:W-:-:S07]  /*3a40*/  ULDC.64 UR4, c[0x0][0x5c0] ;  /* 0x0001700000047ab9 */ /* 0x000fce0000000a00 */
[----:B------:R-:W1:Y:S08]  /*3a50*/  LDC.64 R76, c[0x0][0x5b0] ;  /* 0x00016c00ff4c7b82 */ /* 0x000e700000000a00 */
[----:B------:R-:W2:Y:S01]  /*3a60*/  LDC.64 R78, c[0x0][0x5a8] ;  /* 0x00016a00ff4e7b82 */ /* 0x000ea20000000a00 */
[-C--:B0-----:R-:W-:Y:S02]  /*3a70*/  IMAD R6, R15, R74.reuse, RZ ;  /* 0x0000004a0f067224 */ /* 0x081fe400078e02ff */
[----:B------:R-:W-:-:S04]  /*3a80*/  IMAD.WIDE.U32 R70, R65, R74, R10 ;  /* 0x0000004a41467225 */ /* 0x000fc800078e000a */
[----:B------:R-:W-:Y:S02]  /*3a90*/  IMAD R69, R65, R75, R6 ;  /* 0x0000004b41457224 */ /* 0x000fe400078e0206 */
[-C--:B-1----:R-:W-:Y:S02]  /*3aa0*/  IMAD R8, R9, R76.reuse, RZ ;  /* 0x0000004c09087224 */ /* 0x082fe400078e02ff */
[----:B------:R-:W-:Y:S02]  /*3ab0*/  IMAD.IADD R15, R71, 0x1, R69 ;  /* 0x00000001470f7824 */ /* 0x000fe400078e0245 */
[----:B------:R-:W-:Y:S02]  /*3ac0*/  IMAD.MOV.U32 R14, RZ, RZ, R70 ;  /* 0x000000ffff0e7224 */ /* 0x000fe400078e0046 */
[C---:B------:R-:W-:Y:S02]  /*3ad0*/  IMAD R73, R81.reuse, R77, R8 ;  /* 0x0000004d51497224 */ /* 0x040fe400078e0208 */
[----:B------:R-:W-:-:S04]  /*3ae0*/  IMAD.WIDE.U32 R6, R81, R76, R14 ;  /* 0x0000004c51067225 */ /* 0x000fc800078e000e */
[----:B------:R-:W-:Y:S01]  /*3af0*/  IMAD.IADD R5, R7, 0x1, R73 ;  /* 0x0000000107057824 */ /* 0x000fe200078e0249 */
[----:B--2---:R-:W-:-:S04]  /*3b00*/  LEA R20, P0, R6, R78, 0x1 ;  /* 0x0000004e06147211 */ /* 0x004fc800078008ff */
[----:B------:R-:W-:-:S05]  /*3b10*/  LEA.HI.X R21, R6, R79, R5, 0x1, P0 ;  /* 0x0000004f06157211 */ /* 0x000fca00000f0c05 */
[----:B------:R0:W2:Y:S01]  /*3b20*/  @P2 LDG.E.LTC128B.U16 R5, desc[UR36][R20.64] ;  /* 0x0000002414052981 */ /* 0x0000a2000c1e1520 */
[----:B------:R-:W-:Y:S01]  /*3b30*/  LEA R8, P0, R68, UR4, 0x1 ;  /* 0x0000000444087c11 */ /* 0x000fe2000f8008ff */
[----:B------:R-:W-:Y:S01]  /*3b40*/  IMAD.WIDE.U32 R6, R81, R76, R10 ;  /* 0x0000004c51067225 */ /* 0x000fe200078e000a */
[----:B------:R-:W-:Y:S03]  /*3b50*/  BSSY B1, `(.L_x_30) ;  /* 0x0000012000017945 */ /* 0x000fe60003800000 */
[----:B------:R-:W-:Y:S02]  /*3b60*/  IMAD.IADD R7, R73, 0x1, R7 ;  /* 0x0000000149077824 */ /* 0x000fe400078e0207 */
[----:B------:R-:W-:Y:S01]  /*3b70*/  IMAD.WIDE.U32 R66, R65, R74, R6 ;  /* 0x0000004a41427225 */ /* 0x000fe200078e0006 */
[----:B0-----:R-:W-:-:S03]  /*3b80*/  SHF.L.U64.HI R21, R76, 0x3, R77 ;  /* 0x000000034c157819 */ /* 0x001fc6000001024d */
[----:B------:R-:W-:Y:S01]  /*3b90*/  IMAD.IADD R7, R69, 0x1, R67 ;  /* 0x0000000145077824 */ /* 0x000fe200078e0243 */
[----:B------:R-:W-:Y:S01]  /*3ba0*/  LEA R6, P4, R66, R78, 0x1 ;  /* 0x0000004e42067211 */ /* 0x000fe200078808ff */
[----:B------:R-:W-:-:S03]  /*3bb0*/  IMAD.SHL.U32 R20, R76, 0x8, RZ ;  /* 0x000000084c147824 */ /* 0x000fc600078e00ff */
[----:B------:R-:W-:Y:S01]  /*3bc0*/  LEA.HI.X R7, R66, R79, R7, 0x1, P4 ;  /* 0x0000004f42077211 */ /* 0x000fe200020f0c07 */
[----:B--2---:R-:W-:-:S05]  /*3bd0*/  HADD2.F32 R9, -RZ, R5.H0_H0 ;  /* 0x20000005ff097230 */ /* 0x004fca0000004100 */
[----:B------:R-:W-:-:S04]  /*3be0*/  FMUL R9, R9, R64 ;  /* 0x0000004009097220 */ /* 0x000fc80000400000 */
[----:B------:R-:W-:Y:S01]  /*3bf0*/  FFMA R56, R56, R23, R9 ;  /* 0x0000001738387223 */ /* 0x000fe20000000009 */
[----:B------:R-:W-:Y:S02]  /*3c00*/  LEA.HI.X R9, R68, UR5, R83, 0x1, P0 ;  /* 0x0000000544097c11 */ /* 0x000fe400080f0c53 */
[----:B------:R-:W-:Y:S02]  /*3c10*/  ISETP.GT.AND P0, PT, R4, 0x1, PT ;  /* 0x000000010400780c */ /* 0x000fe40003f04270 */
[----:B------:R-:W-:Y:S02]  /*3c20*/  F2FP.F16.F32.PACK_AB R56, RZ, R56 ;  /* 0x00000038ff38723e */ /* 0x000fe400000000ff */
[----:B------:R-:W-:-:S03]  /*3c30*/  ISETP.GT.AND P3, PT, R3, RZ, P0 ;  /* 0x000000ff0300720c */ /* 0x000fc60000764270 */
[----:B------:R0:W-:Y:S10]  /*3c40*/  @P2 STG.E.U16 desc[UR36][R8.64], R56 ;  /* 0x0000003808002986 */ /* 0x0001f4000c101524 */
[----:B------:R-:W-:Y:S05]  /*3c50*/  @!P3 BRA `(.L_x_31) ;  /* 0x000000000004b947 */ /* 0x000fea0003800000 */
[----:B------:R1:W5:Y:S02]  /*3c60*/  LDG.E.LTC128B.U16 R5, desc[UR36][R6.64+0x2] ;  /* 0x0000022406057981 */ /* 0x000364000c1e1520 */
.L_x_31:
[----:B------:R-:W-:Y:S05]  /*3c70*/  BSYNC B1 ;  /* 0x0000000000017941 */ /* 0x000fea0003800000 */
.L_x_30:
[----:B-----5:R-:W-:Y:S01]  /*3c80*/  HADD2.F32 R67, -RZ, R5.H0_H0 ;  /* 0x20000005ff437230 */ /* 0x020fe20000004100 */
[----:B------:R-:W-:Y:S01]  /*3c90*/  ISETP.GT.AND P1, PT, R3, 0x8, P1 ;  /* 0x000000080300780c */ /* 0x000fe20000f24270 */
[----:B------:R-:W-:Y:S01]  /*3ca0*/  IMAD.WIDE.U32 R20, R81, R76, R20 ;  /* 0x0000004c51147225 */ /* 0x000fe200078e0014 */
[----:B0-----:R-:W-:-:S03]  /*3cb0*/  PRMT R56, R5, 0x7610, R56 ;  /* 0x0000761005387816 */ /* 0x001fc60000000038 */
[----:B------:R-:W-:Y:S01]  /*3cc0*/  FMUL R14, R67, R64 ;  /* 0x00000040430e7220 */ /* 0x000fe20000400000 */
[----:B------:R-:W-:Y:S01]  /*3cd0*/  IMAD.IADD R73, R73, 0x1, R21 ;  /* 0x0000000149497824 */ /* 0x000fe200078e0215 */
[----:B------:R-:W-:Y:S02]  /*3ce0*/  IADD3 R70, P2, R70, R20, RZ ;  /* 0x0000001446467210 */ /* 0x000fe40007f5e0ff */
[----:B------:R-:W-:-:S03]  /*3cf0*/  FFMA R57, R57, R23, R14 ;  /* 0x0000001739397223 */ /* 0x000fc6000000000e */
[----:B------:R-:W-:Y:S01]  /*3d00*/  IMAD.X R15, R73, 0x1, R15, P2 ;  /* 0x00000001490f7824 */ /* 0x000fe200010e060f */
[C---:B------:R-:W-:Y:S02]  /*3d10*/  LEA R14, P2, R70.reuse, R78, 0x1 ;  /* 0x0000004e460e7211 */ /* 0x040fe400078408ff */
[----:B------:R-:W-:Y:S02]  /*3d20*/  F2FP.F16.F32.PACK_AB R57, RZ, R57 ;  /* 0x00000039ff39723e */ /* 0x000fe400000000ff */
[----:B------:R-:W-:-:S03]  /*3d30*/  LEA.HI.X R15, R70, R79, R15, 0x1, P2 ;  /* 0x0000004f460f7211 */ /* 0x000fc600010f0c0f */
[----:B------:R0:W-:Y:S04]  /*3d40*/  @P3 STG.E.U16 desc[UR36][R8.64+0x2], R57 ;  /* 0x0000023908003986 */ /* 0x0001e8000c101524 */
[----:B------:R-:W2:Y:S01]  /*3d50*/  @P1 LDG.E.LTC128B.U16 R56, desc[UR36][R14.64] ;  /* 0x000000240e381981 */ /* 0x000ea2000c1e1520 */
[----:B------:R-:W-:Y:S01]  /*3d60*/  IADD3 R20, P2, R10, R20, RZ ;  /* 0x000000140a147210 */ /* 0x000fe20007f5e0ff */
[----:B------:R-:W-:Y:S01]  /*3d70*/  BSSY B1, `(.L_x_32) ;  /* 0x0000011000017945 */ /* 0x000fe20003800000 */
[C---:B------:R-:W-:Y:S02]  /*3d80*/  SHF.L.U64.HI R13, R12.reuse, 0x4, R13 ;  /* 0x000000040c0d7819 */ /* 0x040fe4000001020d */
[----:B------:R-:W-:Y:S01]  /*3d90*/  ISETP.GT.AND P0, PT, R3, 0x8, P0 ;  /* 0x000000080300780c */ /* 0x000fe20000704270 */
[----:B------:R-:W-:Y:S01]  /*3da0*/  IMAD.X R21, R11, 0x1, R73, P2 ;  /* 0x000000010b157824 */ /* 0x000fe200010e0649 */
[----:B------:R-:W-:Y:S01]  /*3db0*/  LEA R12, P2, R12, R8, 0x4 ;  /* 0x000000080c0c7211 */ /* 0x000fe200078420ff */
[----:B------:R-:W-:-:S04]  /*3dc0*/  IMAD.WIDE.U32 R20, R65, R74, R20 ;  /* 0x0000004a41147225 */ /* 0x000fc800078e0014 */
[----:B------:R-:W-:Y:S01]  /*3dd0*/  IMAD.X R13, R13, 0x1, R9, P2 ;  /* 0x000000010d0d7824 */ /* 0x000fe200010e0609 */
[----:B------:R-:W-:Y:S01]  /*3de0*/  LEA R10, P3, R20, R78, 0x1 ;  /* 0x0000004e140a7211 */ /* 0x000fe200078608ff */
[----:B------:R-:W-:-:S05]  /*3df0*/  IMAD.IADD R11, R69, 0x1, R21 ;  /* 0x00000001450b7824 */ /* 0x000fca00078e0215 */
[----:B------:R-:W-:Y:S01]  /*3e00*/  LEA.HI.X R11, R20, R79, R11, 0x1, P3 ;  /* 0x0000004f140b7211 */ /* 0x000fe200018f0c0b */
[----:B--2---:R-:W-:-:S05]  /*3e10*/  HADD2.F32 R5, -RZ, R56.H0_H0 ;  /* 0x20000038ff057230 */ /* 0x004fca0000004100 */
[----:B------:R-:W-:-:S04]  /*3e20*/  FMUL R5, R5, R64 ;  /* 0x0000004005057220 */ /* 0x000fc80000400000 */
[----:B------:R-:W-:-:S05]  /*3e30*/  FFMA R5, R58, R23, R5 ;  /* 0x000000173a057223 */ /* 0x000fca0000000005 */
[----:B------:R-:W-:-:S05]  /*3e40*/  F2FP.F16.F32.PACK_AB R5, RZ, R5 ;  /* 0x00000005ff05723e */ /* 0x000fca00000000ff */
[----:B------:R0:W-:Y:S01]  /*3e50*/  @P1 STG.E.U16 desc[UR36][R12.64], R5 ;  /* 0x000000050c001986 */ /* 0x0001e2000c101524 */
[----:B------:R-:W-:Y:S05]  /*3e60*/  @!P0 BRA `(.L_x_33) ;  /* 0x0000000000048947 */ /* 0x000fea0003800000 */
[----:B------:R2:W5:Y:S02]  /*3e70*/  LDG.E.LTC128B.U16 R56, desc[UR36][R10.64+0x2] ;  /* 0x000002240a387981 */ /* 0x000564000c1e1520 */
.L_x_33:
[----:B------:R-:W-:Y:S05]  /*3e80*/  BSYNC B1 ;  /* 0x0000000000017941 */ /* 0x000fea0003800000 */
.L_x_32:
[----:B0----5:R-:W-:Y:S01]  /*3e90*/  HADD2.F32 R5, -RZ, R56.H0_H0 ;  /* 0x20000038ff057230 */ /* 0x021fe20000004100 */
[----:B------:R-:W-:Y:S01]  /*3ea0*/  ISETP.GT.AND P1, PT, R4, 0x8, PT ;  /* 0x000000080400780c */ /* 0x000fe20003f24270 */
[----:B------:R-:W-:Y:S03]  /*3eb0*/  BSSY B1, `(.L_x_34) ;  /* 0x0000008000017945 */ /* 0x000fe60003800000 */
[----:B------:R-:W-:Y:S01]  /*3ec0*/  FMUL R14, R5, R64 ;  /* 0x00000040050e7220 */ /* 0x000fe20000400000 */
[----:B------:R-:W-:-:S03]  /*3ed0*/  ISETP.GT.AND P2, PT, R3, RZ, P1 ;  /* 0x000000ff0300720c */ /* 0x000fc60000f44270 */
[----:B------:R-:W-:-:S05]  /*3ee0*/  FFMA R14, R59, R23, R14 ;  /* 0x000000173b0e7223 */ /* 0x000fca000000000e */
[----:B------:R-:W-:-:S05]  /*3ef0*/  F2FP.F16.F32.PACK_AB R14, RZ, R14 ;  /* 0x0000000eff0e723e */ /* 0x000fca00000000ff */
[----:B------:R0:W-:Y:S01]  /*3f00*/  @P0 STG.E.U16 desc[UR36][R12.64+0x2], R14 ;  /* 0x0000020e0c000986 */ /* 0x0001e2000c101524 */
[----:B------:R-:W-:Y:S05]  /*3f10*/  @!P2 BRA `(.L_x_35) ;  /* 0x000000000004a947 */ /* 0x000fea0003800000 */
[----:B------:R3:W5:Y:S02]  /*3f20*/  LDG.E.LTC128B.U16 R56, desc[UR36][R6.64+0x10] ;  /* 0x0000102406387981 */ /* 0x000764000c1e1520 */
.L_x_35:
[----:B------:R-:W-:Y:S05]  /*3f30*/  BSYNC B1 ;  /* 0x0000000000017941 */ /* 0x000fea0003800000 */
.L_x_34:
[----:B-----5:R-:W-:Y:S01]  /*3f40*/  HADD2.F32 R5, -RZ, R56.H0_H0 ;  /* 0x20000038ff057230 */ /* 0x020fe20000004100 */
        /* <DEDUP_REMOVED lines=9> */
.L_x_37:
[----:B------:R-:W-:Y:S05]  /*3fe0*/  BSYNC B1 ;  /* 0x0000000000017941 */ /* 0x000fea0003800000 */
.L_x_36:
[----:B----45:R-:W-:Y:S01]  /*3ff0*/  HADD2.F32 R5, -RZ, R56.H0_H0 ;  /* 0x20000038ff057230 */ /* 0x030fe20000004100 */
[----:B------:R-:W-:Y:S01]  /*4000*/  ISETP.GT.AND P1, PT, R3, 0x8, P1 ;  /* 0x000000080300780c */ /* 0x000fe20000f24270 */
[----:B------:R-:W-:Y:S03]  /*4010*/  BSSY B1, `(.L_x_38) ;  /* 0x0000007000017945 */ /* 0x000fe60003800000 */
[----:B0-----:R-:W-:-:S04]  /*4020*/  FMUL R14, R5, R64 ;  /* 0x00000040050e7220 */ /* 0x001fc80000400000 */
[----:B------:R-:W-:-:S05]  /*4030*/  FFMA R14, R61, R23, R14 ;  /* 0x000000173d0e7223 */ /* 0x000fca000000000e */
[----:B------:R-:W-:-:S05]  /*4040*/  F2FP.F16.F32.PACK_AB R14, RZ, R14 ;  /* 0x0000000eff0e723e */ /* 0x000fca00000000ff */
[----:B------:R0:W-:Y:S01]  /*4050*/  @P3 STG.E.U16 desc[UR36][R8.64+0x12], R14 ;  /* 0x0000120e08003986 */ /* 0x0001e2000c101524 */
[----:B------:R-:W-:Y:S05]  /*4060*/  @!P1 BRA `(.L_x_39) ;  /* 0x0000000000049947 */ /* 0x000fea0003800000 */
[----:B------:R4:W5:Y:S02]  /*4070*/  LDG.E.LTC128B.U16 R56, desc[UR36][R10.64+0x10] ;  /* 0x000010240a387981 */ /* 0x000964000c1e1520 */
.L_x_39:
[----:B------:R-:W-:Y:S05]  /*4080*/  BSYNC B1 ;  /* 0x0000000000017941 */ /* 0x000fea0003800000 */
.L_x_38:
[----:B-----5:R-:W-:Y:S01]  /*4090*/  HADD2.F32 R5, -RZ, R56.H0_H0 ;  /* 0x20000038ff057230 */ /* 0x020fe20000004100 */
[----:B------:R-:W-:Y:S01]  /*40a0*/  ISETP.GT.AND P0, PT, R3, 0x8, P0 ;  /* 0x000000080300780c */ /* 0x000fe20000704270 */
[----:B------:R-:W-:Y:S03]  /*40b0*/  BSSY B1, `(.L_x_40) ;  /* 0x0000007000017945 */ /* 0x000fe60003800000 */
[----:B------:R-:W-:-:S04]  /*40c0*/  FMUL R5, R5, R64 ;  /* 0x0000004005057220 */ /* 0x000fc80000400000 */
[----:B------:R-:W-:-:S05]  /*40d0*/  FFMA R5, R62, R23, R5 ;  /* 0x000000173e057223 */ /* 0x000fca0000000005 */
[----:B------:R-:W-:-:S05]  /*40e0*/  F2FP.F16.F32.PACK_AB R5, RZ, R5 ;  /* 0x00000005ff05723e */ /* 0x000fca00000000ff */
[----:B------:R0:W-:Y:S01]  /*40f0*/  @P1 STG.E.U16 desc[UR36][R12.64+0x10], R5 ;  /* 0x000010050c001986 */ /* 0x0001e2000c101524 */
[----:B------:R-:W-:Y:S05]  /*4100*/  @!P0 BRA `(.L_x_41) ;  /* 0x0000000000048947 */ /* 0x000fea0003800000 */
[----:B------:R0:W5:Y:S02]  /*4110*/  LDG.E.LTC128B.U16 R56, desc[UR36][R10.64+0x12] ;  /* 0x000012240a387981 */ /* 0x000164000c1e1520 */
.L_x_41:
[----:B------:R-:W-:Y:S05]  /*4120*/  BSYNC B1 ;  /* 0x0000000000017941 */ /* 0x000fea0003800000 */
.L_x_40:
        /* <DEDUP_REMOVED lines=10> */
.L_x_43:
[----:B------:R-:W-:Y:S05]  /*41d0*/  BSYNC B1 ;  /* 0x0000000000017941 */ /* 0x000fea0003800000 */
.L_x_42:
        /* <DEDUP_REMOVED lines=10> */
.L_x_45:
[----:B------:R-:W-:Y:S05]  /*4280*/  BSYNC B1 ;  /* 0x0000000000017941 */ /* 0x000fea0003800000 */
.L_x_44:
[----:B0----5:R-:W-:Y:S01]  /*4290*/  HADD2.F32 R5, -RZ, R56.H0_H0 ;  /* 0x20000038ff057230 */ /* 0x021fe20000004100 */
        /* <DEDUP_REMOVED lines=8> */
.L_x_47:
[----:B------:R-:W-:Y:S05]  /*4320*/  BSYNC B1 ;  /* 0x0000000000017941 */ /* 0x000fea0003800000 */
.L_x_46:
        /* <DEDUP_REMOVED lines=9> */
.L_x_49:
[----:B------:R-:W-:Y:S05]  /*43c0*/  BSYNC B1 ;  /* 0x0000000000017941 */ /* 0x000fea0003800000 */
.L_x_48:
        /* <DEDUP_REMOVED lines=10> */
.L_x_51:
[----:B------:R-:W-:Y:S05]  /*4470*/  BSYNC B1 ;  /* 0x0000000000017941 */ /* 0x000fea0003800000 */
.L_x_50:
        /* <DEDUP_REMOVED lines=10> */
.L_x_53:
[----:B------:R-:W-:Y:S05]  /*4520*/  BSYNC B1 ;  /* 0x0000000000017941 */ /* 0x000fea0003800000 */
.L_x_52:
        /* <DEDUP_REMOVED lines=9> */
.L_x_55:
[----:B------:R-:W-:Y:S05]  /*45c0*/  BSYNC B1 ;  /* 0x0000000000017941 */ /* 0x000fea0003800000 */
.L_x_54:
        /* <DEDUP_REMOVED lines=9> */
.L_x_57:
[----:B------:R-:W-:Y:S05]  /*4660*/  BSYNC B1 ;  /* 0x0000000000017941 */ /* 0x000fea0003800000 */
.L_x_56:
        /* <DEDUP_REMOVED lines=10> */
.L_x_59:
[----:B------:R-:W-:Y:S05]  /*4710*/  BSYNC B1 ;  /* 0x0000000000017941 */ /* 0x000fea0003800000 */
.L_x_58:
        /* <DEDUP_REMOVED lines=10> */
.L_x_61:
[----:B------:R-:W-:Y:S05]  /*47c0*/  BSYNC B1 ;  /* 0x0000000000017941 */ /* 0x000fea0003800000 */
.L_x_60:
        /* <DEDUP_REMOVED lines=9> */
.L_x_63:
[----:B------:R-:W-:Y:S05]  /*4860*/  BSYNC B1 ;  /* 0x0000000000017941 */ /* 0x000fea0003800000 */
.L_x_62:
        /* <DEDUP_REMOVED lines=9> */
.L_x_65:
[----:B------:R-:W-:Y:S05]  /*4900*/  BSYNC B1 ;  /* 0x0000000000017941 */ /* 0x000fea0003800000 */
.L_x_64:
        /* <DEDUP_REMOVED lines=10> */
.L_x_67:
[----:B------:R-:W-:Y:S05]  /*49b0*/  BSYNC B1 ;  /* 0x0000000000017941 */ /* 0x000fea0003800000 */
.L_x_66:
        /* <DEDUP_REMOVED lines=10> */
.L_x_69:
[----:B------:R-:W-:Y:S05]  /*4a60*/  BSYNC B1 ;  /* 0x0000000000017941 */ /* 0x000fea0003800000 */
.L_x_68:
        /* <DEDUP_REMOVED lines=9> */
.L_x_71:
[----:B------:R-:W-:Y:S05]  /*4b00*/  BSYNC B1 ;  /* 0x0000000000017941 */ /* 0x000fea0003800000 */
.L_x_70:
        /* <DEDUP_REMOVED lines=9> */
.L_x_73:
[----:B------:R-:W-:Y:S05]  /*4ba0*/  BSYNC B1 ;  /* 0x0000000000017941 */ /* 0x000fea0003800000 */
.L_x_72:
        /* <DEDUP_REMOVED lines=10> */
.L_x_75:
[----:B------:R-:W-:Y:S05]  /*4c50*/  BSYNC B1 ;  /* 0x0000000000017941 */ /* 0x000fea0003800000 */
.L_x_74:
        /* <DEDUP_REMOVED lines=10> */
.L_x_77:
[----:B------:R-:W-:Y:S05]  /*4d00*/  BSYNC B1 ;  /* 0x0000000000017941 */ /* 0x000fea0003800000 */
.L_x_76:
        /* <DEDUP_REMOVED lines=9> */
.L_x_79:
[----:B------:R-:W-:Y:S05]  /*4da0*/  BSYNC B1 ;  /* 0x0000000000017941 */ /* 0x000fea0003800000 */
.L_x_78:
        /* <DEDUP_REMOVED lines=9> */
.L_x_81:
[----:B------:R-:W-:Y:S05]  /*4e40*/  BSYNC B1 ;  /* 0x0000000000017941 */ /* 0x000fea0003800000 */
.L_x_80:
        /* <DEDUP_REMOVED lines=10> */
.L_x_83:
[----:B------:R-:W-:Y:S05]  /*4ef0*/  BSYNC B1 ;  /* 0x0000000000017941 */ /* 0x000fea0003800000 */
.L_x_82:
        /* <DEDUP_REMOVED lines=10> */
.L_x_85:
[----:B------:R-:W-:Y:S05]  /*4fa0*/  BSYNC B1 ;  /* 0x0000000000017941 */ /* 0x000fea0003800000 */
.L_x_84:
        /* <DEDUP_REMOVED lines=9> */
.L_x_87:
[----:B------:R-:W-:Y:S05]  /*5040*/  BSYNC B1 ;  /* 0x0000000000017941 */ /* 0x000fea0003800000 */
.L_x_86:
        /* <DEDUP_REMOVED lines=9> */
.L_x_89:
[----:B------:R-:W-:Y:S05]  /*50e0*/  BSYNC B1 ;  /* 0x0000000000017941 */ /* 0x000fea0003800000 */
.L_x_88:
        /* <DEDUP_REMOVED lines=10> */
.L_x_91:
[----:B------:R-:W-:Y:S05]  /*5190*/  BSYNC B1 ;  /* 0x0000000000017941 */ /* 0x000fea0003800000 */
.L_x_90:
        /* <DEDUP_REMOVED lines=10> */
.L_x_93:
[----:B------:R-:W-:Y:S05]  /*5240*/  BSYNC B1 ;  /* 0x0000000000017941 */ /* 0x000fea0003800000 */
.L_x_92:
        /* <DEDUP_REMOVED lines=9> */
.L_x_95:
[----:B------:R-:W-:Y:S05]  /*52e0*/  BSYNC B1 ;  /* 0x0000000000017941 */ /* 0x000fea0003800000 */
.L_x_94:
        /* <DEDUP_REMOVED lines=9> */
.L_x_97:
[----:B------:R-:W-:Y:S05]  /*5380*/  BSYNC B1 ;  /* 0x0000000000017941 */ /* 0x000fea0003800000 */
.L_x_96:
        /* <DEDUP_REMOVED lines=10> */
.L_x_99:
[----:B------:R-:W-:Y:S05]  /*5430*/  BSYNC B1 ;  /* 0x0000000000017941 */ /* 0x000fea0003800000 */
.L_x_98:
[----:B-----5:R-:W-:Y:S01]  /*5440*/  HADD2.F32 R5, -RZ, R56.H0_H0 ;  /* 0x20000038ff057230 */ /* 0x020fe20000004100 */
[----:B------:R-:W-:Y:S01]  /*5450*/  ISETP.GT.AND P0, PT, R4, 0x49, PT ;  /* 0x000000490400780c */ /* 0x000fe20003f04270 */
[----:B------:R-:W-:Y:S01]  /*5460*/  @P2 IMAD.MOV.U32 R4, RZ, RZ, R8 ;  /* 0x000000ffff042224 */ /* 0x000fe200078e0008 */
[----:B------:R-:W-:Y:S02]  /*5470*/  BSSY B1, `(.L_x_100) ;  /* 0x000000a000017945 */ /* 0x000fe40003800000 */
[----:B------:R-:W-:Y:S01]  /*5480*/  FMUL R5, R5, R64 ;  /* 0x0000004005057220 */ /* 0x000fe20000400000 */
[----:B------:R-:W-:-:S03]  /*5490*/  ISETP.GT.AND P3, PT, R3, RZ, P0 ;  /* 0x000000ff0300720c */ /* 0x000fc60000764270 */
[----:B------:R-:W-:-:S05]  /*54a0*/  FFMA R5, R28, R23, R5 ;  /* 0x000000171c057223 */ /* 0x000fca0000000005 */
[----:B------:R-:W-:-:S04]  /*54b0*/  F2FP.F16.F32.PACK_AB R5, RZ, R5 ;  /* 0x00000005ff05723e */ /* 0x000fc800000000ff */
[----:B0-----:R-:W-:Y:S01]  /*54c0*/  PRMT R14, R5, 0x7610, R14 ;  /* 0x00007610050e7816 */ /* 0x001fe2000000000e */
[----:B------:R-:W-:-:S05]  /*54d0*/  @P2 IMAD.MOV.U32 R5, RZ, RZ, R9 ;  /* 0x000000ffff052224 */ /* 0x000fca00078e0009 */
[----:B------:R0:W-:Y:S01]  /*54e0*/  @P2 STG.E.U16 desc[UR36][R4.64+0x90], R14 ;  /* 0x0000900e04002986 */ /* 0x0001e2000c101524 */
[----:B------:R-:W-:Y:S05]  /*54f0*/  @!P3 BRA `(.L_x_101) ;  /* 0x000000000004b947 */ /* 0x000fea0003800000 */
[----:B------:R0:W5:Y:S02]  /*5500*/  LDG.E.LTC128B.U16 R56, desc[UR36][R6.64+0x92] ;  /* 0x0000922406387981 */ /* 0x000164000c1e1520 */
.L_x_101:
[----:B------:R-:W-:Y:S05]  /*5510*/  BSYNC B1 ;  /* 0x0000000000017941 */ /* 0x000fea0003800000 */
.L_x_100:
        /* <DEDUP_REMOVED lines=9> */
.L_x_103:
[----:B------:R-:W-:Y:S05]  /*55b0*/  BSYNC B1 ;  /* 0x0000000000017941 */ /* 0x000fea0003800000 */
.L_x_102:
[----:B-----5:R-:W-:Y:S01]  /*55c0*/  HADD2.F32 R5, -RZ, R56.H0_H0 ;  /* 0x20000038ff057230 */ /* 0x020fe20000004100 */
[----:B------:R-:W-:Y:S01]  /*55d0*/  ISETP.GT.AND P0, PT, R3, 0x8, P0 ;  /* 0x000000080300780c */ /* 0x000fe20000704270 */
[----:B0-----:R-:W-:Y:S01]  /*55e0*/  @P1 IMAD.MOV.U32 R4, RZ, RZ, R12 ;  /* 0x000000ffff041224 */ /* 0x001fe200078e000c */
[----:B------:R-:W-:Y:S02]  /*55f0*/  BSSY B1, `(.L_x_104) ;  /* 0x0000009000017945 */ /* 0x000fe40003800000 */
[----:B------:R-:W-:-:S04]  /*5600*/  FMUL R5, R5, R64 ;  /* 0x0000004005057220 */ /* 0x000fc80000400000 */
[----:B------:R-:W-:-:S05]  /*5610*/  FFMA R5, R30, R23, R5 ;  /* 0x000000171e057223 */ /* 0x000fca0000000005 */
[----:B------:R-:W-:-:S04]  /*5620*/  F2FP.F16.F32.PACK_AB R5, RZ, R5 ;  /* 0x00000005ff05723e */ /* 0x000fc800000000ff */
[----:B-1-3--:R-:W-:Y:S01]  /*5630*/  PRMT R6, R5, 0x7610, R6 ;  /* 0x0000761005067816 */ /* 0x00afe20000000006 */
[----:B------:R-:W-:-:S05]  /*5640*/  @P1 IMAD.MOV.U32 R5, RZ, RZ, R13 ;  /* 0x000000ffff051224 */ /* 0x000fca00078e000d */
[----:B------:R0:W-:Y:S01]  /*5650*/  @P1 STG.E.U16 desc[UR36][R4.64+0x90], R6 ;  /* 0x0000900604001986 */ /* 0x0001e2000c101524 */
[----:B------:R-:W-:Y:S05]  /*5660*/  @!P0 BRA `(.L_x_105) ;  /* 0x0000000000048947 */ /* 0x000fea0003800000 */
[----:B------:R1:W5:Y:S02]  /*5670*/  LDG.E.LTC128B.U16 R56, desc[UR36][R10.64+0x92] ;  /* 0x000092240a387981 */ /* 0x000364000c1e1520 */
.L_x_105:
[----:B------:R-:W-:Y:S05]  /*5680*/  BSYNC B1 ;  /* 0x0000000000017941 */ /* 0x000fea0003800000 */
.L_x_104:
[----:B------:R-:W-:Y:S05]  /*5690*/  @!P0 BRA `(.L_x_106) ;  /* 0x0000000c00a08947 */ /* 0x000fea0003800000 */
[----:B-----5:R-:W-:-:S05]  /*56a0*/  HADD2.F32 R3, -RZ, R56.H0_H0 ;  /* 0x20000038ff037230 */ /* 0x020fca0000004100 */
[----:B0-----:R-:W-:-:S04]  /*56b0*/  FMUL R4, R3, R64 ;  /* 0x0000004003047220 */ /* 0x001fc80000400000 */
[----:B------:R-:W-:-:S05]  /*56c0*/  FFMA R4, R31, R23, R4 ;  /* 0x000000171f047223 */ /* 0x000fca0000000004 */
[----:B------:R-:W-:-:S05]  /*56d0*/  F2FP.F16.F32.PACK_AB R4, RZ, R4 ;  /* 0x00000004ff04723e */ /* 0x000fca00000000ff */
[----:B------:R3:W-:Y:S01]  /*56e0*/  STG.E.U16 desc[UR36][R12.64+0x92], R4 ;  /* 0x000092040c007986 */ /* 0x0007e2000c101524 */
[----:B------:R-:W-:Y:S05]  /*56f0*/  BRA `(.L_x_106) ;  /* 0x0000000c00887947 */ /* 0x000fea0003800000 */
.L_x_29:
[----:B------:R-:W-:Y:S01]  /*5700*/  ULDC.64 UR4, c[0x0][0x5c0] ;  /* 0x0001700000047ab9 */ /* 0x000fe20000000a00 */
[----:B------:R-:W-:Y:S01]  /*5710*/  ISETP.GT.AND P3, PT, R4, 0x1, PT ;  /* 0x000000010400780c */ /* 0x000fe20003f64270 */
[-C--:B------:R-:W-:Y:S01]  /*5720*/  FMUL R56, R56, R23.reuse ;  /* 0x0000001738387220 */ /* 0x080fe20000400000 */
[----:B------:R-:W-:Y:S01]  /*5730*/  LEA R6, P0, R68, UR4, 0x1 ;  /* 0x0000000444067c11 */ /* 0x000fe2000f8008ff */
[-C--:B------:R-:W-:Y:S01]  /*5740*/  FMUL R57, R57, R23.reuse ;  /* 0x0000001739397220 */ /* 0x080fe20000400000 */
[----:B------:R-:W-:Y:S01]  /*5750*/  SHF.L.U64.HI R13, R12, 0x4, R13 ;  /* 0x000000040c0d7819 */ /* 0x000fe2000001020d */
[-C--:B------:R-:W-:Y:S01]  /*5760*/  FMUL R58, R58, R23.reuse ;  /* 0x000000173a3a7220 */ /* 0x080fe20000400000 */
[----:B------:R-:W-:Y:S01]  /*5770*/  LEA.HI.X R7, R68, UR5, R83, 0x1, P0 ;  /* 0x0000000544077c11 */ /* 0x000fe200080f0c53 */
[-C--:B------:R-:W-:Y:S01]  /*5780*/  FMUL R59, R59, R23.reuse ;  /* 0x000000173b3b7220 */ /* 0x080fe20000400000 */
[C---:B------:R-:W-:Y:S01]  /*5790*/  ISETP.GT.AND P0, PT, R3.reuse, RZ, P3 ;  /* 0x000000ff0300720c */ /* 0x040fe20001f04270 */
[-C--:B------:R-:W-:Y:S01]  /*57a0*/  FMUL R60, R60, R23.reuse ;  /* 0x000000173c3c7220 */ /* 0x080fe20000400000 */
[----:B------:R-:W-:Y:S01]  /*57b0*/  ISETP.GT.AND P3, PT, R3, 0x8, P3 ;  /* 0x000000080300780c */ /* 0x000fe20001f64270 */
[-C--:B------:R-:W-:Y:S01]  /*57c0*/  FMUL R61, R61, R23.reuse ;  /* 0x000000173d3d7220 */ /* 0x080fe20000400000 */
[----:B------:R-:W-:Y:S01]  /*57d0*/  F2FP.F16.F32.PACK_AB R56, RZ, R56 ;  /* 0x00000038ff38723e */ /* 0x000fe200000000ff */
[-C--:B------:R-:W-:Y:S01]  /*57e0*/  FMUL R62, R62, R23.reuse ;  /* 0x000000173e3e7220 */ /* 0x080fe20000400000 */
[----:B------:R-:W-:Y:S01]  /*57f0*/  ISETP.GT.AND P1, PT, R3, 0x8, P1 ;  /* 0x000000080300780c */ /* 0x000fe20000f24270 */
[----:B------:R-:W-:Y:S01]  /*5800*/  FMUL R63, R63, R23 ;  /* 0x000000173f3f7220 */ /* 0x000fe20000400000 */
[----:B------:R-:W-:Y:S01]  /*5810*/  LEA R12, P4, R12, R6, 0x4 ;  /* 0x000000060c0c7211 */ /* 0x000fe200078820ff */
[----:B------:R-:W-:Y:S01]  /*5820*/  @P2 STG.E.U16 desc[UR36][R6.64], R56 ;  /* 0x0000003806002986 */ /* 0x000fe2000c101524 */
[----:B------:R-:W-:Y:S01]  /*5830*/  F2FP.F16.F32.PACK_AB R57, RZ, R57 ;  /* 0x00000039ff39723e */ /* 0x000fe200000000ff */
[----:B------:R-:W-:Y:S01]  /*5840*/  FMUL R48, R48, R23 ;  /* 0x0000001730307220 */ /* 0x000fe20000400000 */
[C---:B------:R-:W-:Y:S01]  /*5850*/  ISETP.GT.AND P2, PT, R4.reuse, 0x8, PT ;  /* 0x000000080400780c */ /* 0x040fe20003f44270 */
[----:B------:R-:W-:Y:S01]  /*5860*/  IMAD.X R13, R13, 0x1, R7, P4 ;  /* 0x000000010d0d7824 */ /* 0x000fe200020e0607 */
[----:B------:R-:W-:Y:S01]  /*5870*/  F2FP.F16.F32.PACK_AB R58, RZ, R58 ;  /* 0x0000003aff3a723e */ /* 0x000fe200000000ff */
[----:B------:R-:W-:Y:S01]  /*5880*/  @P0 STG.E.U16 desc[UR36][R6.64+0x2], R57 ;  /* 0x0000023906000986 */ /* 0x000fe2000c101524 */
[C---:B------:R-:W-:Y:S01]  /*5890*/  ISETP.GT.AND P5, PT, R3.reuse, RZ, P2 ;  /* 0x000000ff0300720c */ /* 0x040fe200017a4270 */
[--C-:B------:R-:W-:Y:S01]  /*58a0*/  @P3 IMAD.MOV.U32 R8, RZ, RZ, R12.reuse ;  /* 0x000000ffff083224 */ /* 0x100fe200078e000c */
[----:B------:R-:W-:Y:S01]  /*58b0*/  F2FP.F16.F32.PACK_AB R59, RZ, R59 ;  /* 0x0000003bff3b723e */ /* 0x000fe200000000ff */
[--C-:B------:R-:W-:Y:S01]  /*58c0*/  @P3 IMAD.MOV.U32 R9, RZ, RZ, R13.reuse ;  /* 0x000000ffff093224 */ /* 0x100fe200078e000d */
[----:B------:R-:W-:Y:S01]  /*58d0*/  ISETP.GT.AND P0, PT, R4, 0x9, PT ;  /* 0x000000090400780c */ /* 0x000fe20003f04270 */
[----:B------:R-:W-:Y:S01]  /*58e0*/  @P1 STG.E.U16 desc[UR36][R12.64], R58 ;  /* 0x0000003a0c001986 */ /* 0x000fe2000c101524 */
[----:B------:R-:W-:Y:S01]  /*58f0*/  ISETP.GT.AND P2, PT, R3, 0x8, P2 ;  /* 0x000000080300780c */ /* 0x000fe20001744270 */
[-C--:B------:R-:W-:Y:S01]  /*5900*/  FMUL R49, R49, R23.reuse ;  /* 0x0000001731317220 */ /* 0x080fe20000400000 */
[C---:B------:R-:W-:Y:S01]  /*5910*/  ISETP.GT.AND P4, PT, R3.reuse, RZ, P0 ;  /* 0x000000ff0300720c */ /* 0x040fe20000784270 */
[----:B------:R0:W-:Y:S01]  /*5920*/  @P3 STG.E.U16 desc[UR36][R8.64+0x2], R59 ;  /* 0x0000023b08003986 */ /* 0x0001e2000c101524 */
[----:B------:R-:W-:Y:S01]  /*5930*/  ISETP.GT.AND P3, PT, R3, 0x8, P0 ;  /* 0x000000080300780c */ /* 0x000fe20000764270 */
[-C--:B------:R-:W-:Y:S01]  /*5940*/  FMUL R50, R50, R23.reuse ;  /* 0x0000001732327220 */ /* 0x080fe20000400000 */
[----:B------:R-:W-:Y:S01]  /*5950*/  F2FP.F16.F32.PACK_AB R60, RZ, R60 ;  /* 0x0000003cff3c723e */ /* 0x000fe200000000ff */
[----:B------:R-:W-:Y:S01]  /*5960*/  FMUL R51, R51, R23 ;  /* 0x0000001733337220 */ /* 0x000fe20000400000 */
[----:B------:R-:W-:Y:S01]  /*5970*/  F2FP.F16.F32.PACK_AB R61, RZ, R61 ;  /* 0x0000003dff3d723e */ /* 0x000fe200000000ff */
[-C--:B------:R-:W-:Y:S01]  /*5980*/  FMUL R52, R52, R23.reuse ;  /* 0x0000001734347220 */ /* 0x080fe20000400000 */
[----:B------:R-:W-:Y:S01]  /*5990*/  F2FP.F16.F32.PACK_AB R62, RZ, R62 ;  /* 0x0000003eff3e723e */ /* 0x000fe200000000ff */
[----:B------:R-:W-:Y:S01]  /*59a0*/  @P5 STG.E.U16 desc[UR36][R6.64+0x10], R60 ;  /* 0x0000103c06005986 */ /* 0x000fe2000c101524 */
[C---:B------:R-:W-:Y:S01]  /*59b0*/  ISETP.GT.AND P1, PT, R4.reuse, 0x10, PT ;  /* 0x000000100400780c */ /* 0x040fe20003f24270 */
[-C--:B------:R-:W-:Y:S01]  /*59c0*/  FMUL R53, R53, R23.reuse ;  /* 0x0000001735357220 */ /* 0x080fe20000400000 */
[----:B------:R-:W-:Y:S01]  /*59d0*/  ISETP.GT.AND P0, PT, R4, 0x11, PT ;  /* 0x000000110400780c */ /* 0x000fe20003f04270 */
[--C-:B0-----:R-:W-:Y:S01]  /*59e0*/  @P2 IMAD.MOV.U32 R8, RZ, RZ, R12.reuse ;  /* 0x000000ffff082224 */ /* 0x101fe200078e000c */
[----:B------:R-:W-:Y:S01]  /*59f0*/  @P4 STG.E.U16 desc[UR36][R6.64+0x12], R61 ;  /* 0x0000123d06004986 */ /* 0x000fe2000c101524 */
[--C-:B------:R-:W-:Y:S01]  /*5a00*/  @P2 IMAD.MOV.U32 R9, RZ, RZ, R13.reuse ;  /* 0x000000ffff092224 */ /* 0x100fe200078e000d */
[----:B------:R-:W-:Y:S01]  /*5a10*/  ISETP.GT.AND P5, PT, R3, RZ, P1 ;  /* 0x000000ff0300720c */ /* 0x000fe20000fa4270 */
[----:B------:R-:W-:Y:S01]  /*5a20*/  FMUL R54, R54, R23 ;  /* 0x0000001736367220 */ /* 0x000fe20000400000 */
[----:B------:R-:W-:Y:S01]  /*5a30*/  F2FP.F16.F32.PACK_AB R63, RZ, R63 ;  /* 0x0000003fff3f723e */ /* 0x000fe200000000ff */
[-C--:B------:R-:W-:Y:S01]  /*5a40*/  FMUL R55, R55, R23.reuse ;  /* 0x0000001737377220 */ /* 0x080fe20000400000 */
[----:B------:R0:W-:Y:S01]  /*5a50*/  @P2 STG.E.U16 desc[UR36][R8.64+0x10], R62 ;  /* 0x0000103e08002986 */ /* 0x0001e2000c101524 */
[C---:B------:R-:W-:Y:S01]  /*5a60*/  ISETP.GT.AND P1, PT, R3.reuse, 0x8, P1 ;  /* 0x000000080300780c */ /* 0x040fe20000f24270 */
[-C--:B------:R-:W-:Y:S01]  /*5a70*/  FMUL R40, R40, R23.reuse ;  /* 0x0000001728287220 */ /* 0x080fe20000400000 */
[----:B------:R-:W-:Y:S01]  /*5a80*/  ISETP.GT.AND P4, PT, R3, RZ, P0 ;  /* 0x000000ff0300720c */ /* 0x000fe20000784270 */
[-C--:B------:R-:W-:Y:S01]  /*5a90*/  FMUL R41, R41, R23.reuse ;  /* 0x0000001729297220 */ /* 0x080fe20000400000 */
[----:B------:R-:W-:Y:S01]  /*5aa0*/  F2FP.F16.F32.PACK_AB R48, RZ, R48 ;  /* 0x00000030ff30723e */ /* 0x000fe200000000ff */
[----:B------:R-:W-:Y:S01]  /*5ab0*/  FMUL R42, R42, R23 ;  /* 0x000000172a2a7220 */ /* 0x000fe20000400000 */
[----:B------:R-:W-:Y:S01]  /*5ac0*/  F2FP.F16.F32.PACK_AB R49, RZ, R49 ;  /* 0x00000031ff31723e */ /* 0x000fe200000000ff */
[-C--:B------:R-:W-:Y:S01]  /*5ad0*/  FMUL R43, R43, R23.reuse ;  /* 0x000000172b2b7220 */ /* 0x080fe20000400000 */
[----:B------:R-:W-:Y:S01]  /*5ae0*/  F2FP.F16.F32.PACK_AB R50, RZ, R50 ;  /* 0x00000032ff32723e */ /* 0x000fe200000000ff */
[----:B------:R-:W-:Y:S01]  /*5af0*/  FMUL R44, R44, R23 ;  /* 0x000000172c2c7220 */ /* 0x000fe20000400000 */
[----:B------:R-:W-:Y:S01]  /*5b00*/  ISETP.GT.AND P2, PT, R4, 0x18, PT ;  /* 0x000000180400780c */ /* 0x000fe20003f44270 */
[--C-:B0-----:R-:W-:Y:S01]  /*5b10*/  @P3 IMAD.MOV.U32 R8, RZ, RZ, R12.reuse ;  /* 0x000000ffff083224 */ /* 0x101fe200078e000c */
[----:B------:R-:W-:Y:S01]  /*5b20*/  F2FP.F16.F32.PACK_AB R51, RZ, R51 ;  /* 0x00000033ff33723e */ /* 0x000fe200000000ff */
[--C-:B------:R-:W-:Y:S01]  /*5b30*/  @P3 IMAD.MOV.U32 R9, RZ, RZ, R13.reuse ;  /* 0x000000ffff093224 */ /* 0x100fe200078e000d */
[----:B------:R-:W-:Y:S01]  /*5b40*/  F2FP.F16.F32.PACK_AB R52, RZ, R52 ;  /* 0x00000034ff34723e */ /* 0x000fe200000000ff */
[----:B------:R-:W-:Y:S01]  /*5b50*/  FMUL R45, R45, R23 ;  /* 0x000000172d2d7220 */ /* 0x000fe20000400000 */
[----:B------:R-:W-:Y:S01]  /*5b60*/  F2FP.F16.F32.PACK_AB R53, RZ, R53 ;  /* 0x00000035ff35723e */ /* 0x000fe200000000ff */
[-C--:B------:R-:W-:Y:S01]  /*5b70*/  FMUL R46, R46, R23.reuse ;  /* 0x000000172e2e7220 */ /* 0x080fe20000400000 */
[----:B------:R0:W-:Y:S01]  /*5b80*/  @P3 STG.E.U16 desc[UR36][R8.64+0x12], R63 ;  /* 0x0000123f08003986 */ /* 0x0001e2000c101524 */
[----:B------:R-:W-:Y:S01]  /*5b90*/  ISETP.GT.AND P3, PT, R3, 0x8, P0 ;  /* 0x000000080300780c */ /* 0x000fe20000764270 */
[-C--:B------:R-:W-:Y:S01]  /*5ba0*/  FMUL R47, R47, R23.reuse ;  /* 0x000000172f2f7220 */ /* 0x080fe20000400000 */
[----:B------:R-:W-:Y:S01]  /*5bb0*/  ISETP.GT.AND P0, PT, R4, 0x19, PT ;  /* 0x000000190400780c */ /* 0x000fe20003f04270 */
[----:B------:R-:W-:Y:S01]  /*5bc0*/  @P5 STG.E.U16 desc[UR36][R6.64+0x20], R48 ;  /* 0x0000203006005986 */ /* 0x000fe2000c101524 */
[C---:B------:R-:W-:Y:S01]  /*5bd0*/  ISETP.GT.AND P5, PT, R3.reuse, RZ, P2 ;  /* 0x000000ff0300720c */ /* 0x040fe200017a4270 */
[-C--:B------:R-:W-:Y:S01]  /*5be0*/  FMUL R32, R32, R23.reuse ;  /* 0x0000001720207220 */ /* 0x080fe20000400000 */
[----:B------:R-:W-:Y:S01]  /*5bf0*/  F2FP.F16.F32.PACK_AB R54, RZ, R54 ;  /* 0x00000036ff36723e */ /* 0x000fe200000000ff */
[----:B------:R-:W-:Y:S01]  /*5c00*/  @P4 STG.E.U16 desc[UR36][R6.64+0x22], R49 ;  /* 0x0000223106004986 */ /* 0x000fe2000c101524 */
[----:B------:R-:W-:Y:S01]  /*5c10*/  ISETP.GT.AND P4, PT, R3, RZ, P0 ;  /* 0x000000ff0300720c */ /* 0x000fe20000784270 */
[----:B------:R-:W-:Y:S01]  /*5c20*/  FMUL R33, R33, R23 ;  /* 0x0000001721217220 */ /* 0x000fe20000400000 */
[----:B------:R-:W-:Y:S01]  /*5c30*/  F2FP.F16.F32.PACK_AB R55, RZ, R55 ;  /* 0x00000037ff37723e */ /* 0x000fe200000000ff */
[--C-:B0-----:R-:W-:Y:S01]  /*5c40*/  @P1 IMAD.MOV.U32 R8, RZ, RZ, R12.reuse ;  /* 0x000000ffff081224 */ /* 0x101fe200078e000c */
[----:B------:R-:W-:Y:S01]  /*5c50*/  F2FP.F16.F32.PACK_AB R40, RZ, R40 ;  /* 0x00000028ff28723e */ /* 0x000fe200000000ff */
[--C-:B------:R-:W-:Y:S01]  /*5c60*/  @P1 IMAD.MOV.U32 R9, RZ, RZ, R13.reuse ;  /* 0x000000ffff091224 */ /* 0x100fe200078e000d */
[----:B------:R-:W-:Y:S01]  /*5c70*/  F2FP.F16.F32.PACK_AB R41, RZ, R41 ;  /* 0x00000029ff29723e */ /* 0x000fe200000000ff */
[-C--:B------:R-:W-:Y:S01]  /*5c80*/  FMUL R34, R34, R23.reuse ;  /* 0x0000001722227220 */ /* 0x080fe20000400000 */
[----:B------:R-:W-:Y:S01]  /*5c90*/  F2FP.F16.F32.PACK_AB R42, RZ, R42 ;  /* 0x0000002aff2a723e */ /* 0x000fe200000000ff */
[-C--:B------:R-:W-:Y:S01]  /*5ca0*/  FMUL R35, R35, R23.reuse ;  /* 0x0000001723237220 */ /* 0x080fe20000400000 */
[----:B------:R0:W-:Y:S01]  /*5cb0*/  @P1 STG.E.U16 desc[UR36][R8.64+0x20], R50 ;  /* 0x0000203208001986 */ /* 0x0001e2000c101524 */
[----:B------:R-:W-:Y:S01]  /*5cc0*/  ISETP.GT.AND P1, PT, R3, 0x8, P2 ;  /* 0x000000080300780c */ /* 0x000fe20001724270 */
[-C--:B------:R-:W-:Y:S01]  /*5cd0*/  FMUL R36, R36, R23.reuse ;  /* 0x0000001724247220 */ /* 0x080fe20000400000 */
[----:B------:R-:W-:Y:S01]  /*5ce0*/  ISETP.GT.AND P2, PT, R4, 0x20, PT ;  /* 0x000000200400780c */ /* 0x000fe20003f44270 */
[----:B------:R-:W-:Y:S01]  /*5cf0*/  FMUL R37, R37, R23 ;  /* 0x0000001725257220 */ /* 0x000fe20000400000 */
[----:B------:R-:W-:Y:S01]  /*5d00*/  F2FP.F16.F32.PACK_AB R43, RZ, R43 ;  /* 0x0000002bff2b723e */ /* 0x000fe200000000ff */
[-C--:B------:R-:W-:Y:S01]  /*5d10*/  FMUL R38, R38, R23.reuse ;  /* 0x0000001726267220 */ /* 0x080fe20000400000 */
[----:B------:R-:W-:Y:S01]  /*5d20*/  F2FP.F16.F32.PACK_AB R44, RZ, R44 ;  /* 0x0000002cff2c723e */ /* 0x000fe200000000ff */
[----:B------:R-:W-:Y:S01]  /*5d30*/  FMUL R39, R39, R23 ;  /* 0x0000001727277220 */ /* 0x000fe20000400000 */
[----:B------:R-:W-:Y:S01]  /*5d40*/  F2FP.F16.F32.PACK_AB R45, RZ, R45 ;  /* 0x0000002dff2d723e */ /* 0x000fe200000000ff */
[----:B------:R-:W-:Y:S01]  /*5d50*/  FMUL R24, R24, R23 ;  /* 0x0000001718187220 */ /* 0x000fe20000400000 */
[----:B------:R-:W-:Y:S01]  /*5d60*/  F2FP.F16.F32.PACK_AB R46, RZ, R46 ;  /* 0x0000002eff2e723e */ /* 0x000fe200000000ff */
        /* <DEDUP_REMOVED lines=19> */
[----:B0-----:R-:W-:Y:S01]  /*5ea0*/  @P1 IMAD.MOV.U32 R8, RZ, RZ, R12 ;  /* 0x000000ffff081224 */ /* 0x001fe200078e000c */
[----:B------:R-:W-:Y:S01]  /*5eb0*/  F2FP.F16.F32.PACK_AB R36, RZ, R36 ;  /* 0x00000024ff24723e */ /* 0x000fe200000000ff */
[----:B------:R-:W-:Y:S01]  /*5ec0*/  @P1 IMAD.MOV.U32 R9, RZ, RZ, R13 ;  /* 0x000000ffff091224 */ /* 0x000fe200078e000d */
[----:B------:R-:W-:Y:S01]  /*5ed0*/  F2FP.F16.F32.PACK_AB R37, RZ, R37 ;  /* 0x00000025ff25723e */ /* 0x000fe200000000ff */
[-C--:B------:R-:W-:Y:S01]  /*5ee0*/  FMUL R30, R30, R23.reuse ;  /* 0x000000171e1e7220 */ /* 0x080fe20000400000 */
[----:B------:R-:W-:Y:S01]  /*5ef0*/  F2FP.F16.F32.PACK_AB R38, RZ, R38 ;  /* 0x00000026ff26723e */ /* 0x000fe200000000ff */
[----:B------:R-:W-:Y:S01]  /*5f00*/  FMUL R31, R31, R23 ;  /* 0x000000171f1f7220 */ /* 0x000fe20000400000 */
[----:B------:R0:W-:Y:S01]  /*5f10*/  @P1 STG.E.U16 desc[UR36][R8.64+0x30], R54 ;  /* 0x0000303608001986 */ /* 0x0001e2000c101524 */
[----:B------:R-:W-:-:S02]  /*5f20*/  ISETP.GT.AND P1, PT, R3, 0x8, P2 ;  /* 0x000000080300780c */ /* 0x000fc40001724270 */
[----:B------:R-:W-:Y:S02]  /*5f30*/  ISETP.GT.AND P2, PT, R4, 0x28, PT ;  /* 0x000000280400780c */ /* 0x000fe40003f44270 */
[----:B------:R-:W-:Y:S02]  /*5f40*/  F2FP.F16.F32.PACK_AB R39, RZ, R39 ;  /* 0x00000027ff27723e */ /* 0x000fe400000000ff */
[----:B------:R-:W-:Y:S02]  /*5f50*/  F2FP.F16.F32.PACK_AB R24, RZ, R24 ;  /* 0x00000018ff18723e */ /* 0x000fe400000000ff */
[----:B------:R-:W-:Y:S02]  /*5f60*/  F2FP.F16.F32.PACK_AB R25, RZ, R25 ;  /* 0x00000019ff19723e */ /* 0x000fe400000000ff */
[----:B------:R-:W-:Y:S01]  /*5f70*/  F2FP.F16.F32.PACK_AB R26, RZ, R26 ;  /* 0x0000001aff1a723e */ /* 0x000fe200000000ff */
[----:B0-----:R-:W-:Y:S01]  /*5f80*/  @P3 IMAD.MOV.U32 R8, RZ, RZ, R12 ;  /* 0x000000ffff083224 */ /* 0x001fe200078e000c */
[----:B------:R-:W-:Y:S01]  /*5f90*/  F2FP.F16.F32.PACK_AB R27, RZ, R27 ;  /* 0x0000001bff1b723e */ /* 0x000fe200000000ff */
[----:B------:R-:W-:Y:S01]  /*5fa0*/  @P3 IMAD.MOV.U32 R9, RZ, RZ, R13 ;  /* 0x000000ffff093224 */ /* 0x000fe200078e000d */
[----:B------:R-:W-:-:S02]  /*5fb0*/  F2FP.F16.F32.PACK_AB R28, RZ, R28 ;  /* 0x0000001cff1c723e */ /* 0x000fc400000000ff */
[----:B------:R-:W-:Y:S02]  /*5fc0*/  F2FP.F16.F32.PACK_AB R29, RZ, R29 ;  /* 0x0000001dff1d723e */ /* 0x000fe400000000ff */
[----:B------:R0:W-:Y:S01]  /*5fd0*/  @P3 STG.E.U16 desc[UR36][R8.64+0x32], R55 ;  /* 0x0000323708003986 */ /* 0x0001e2000c101524 */
[C---:B------:R-:W-:Y:S02]  /*5fe0*/  ISETP.GT.AND P3, PT, R3.reuse, 0x8, P0 ;  /* 0x000000080300780c */ /* 0x040fe40000764270 */
[----:B------:R-:W-:Y:S01]  /*5ff0*/  ISETP.GT.AND P0, PT, R4, 0x29, PT ;  /* 0x000000290400780c */ /* 0x000fe20003f04270 */
[----:B------:R-:W-:Y:S01]  /*6000*/  @P5 STG.E.U16 desc[UR36][R6.64+0x40], R40 ;  /* 0x0000402806005986 */ /* 0x000fe2000c101524 */
[C---:B------:R-:W-:Y:S02]  /*6010*/  ISETP.GT.AND P5, PT, R3.reuse, RZ, P2 ;  /* 0x000000ff0300720c */ /* 0x040fe400017a4270 */
[C---:B------:R-:W-:Y:S01]  /*6020*/  ISETP.GT.AND P2, PT, R3.reuse, 0x8, P2 ;  /* 0x000000080300780c */ /* 0x040fe20001744270 */
[----:B------:R-:W-:Y:S01]  /*6030*/  @P4 STG.E.U16 desc[UR36][R6.64+0x42], R41 ;  /* 0x0000422906004986 */ /* 0x000fe2000c101524 */
[----:B------:R-:W-:-:S02]  /*6040*/  ISETP.GT.AND P4, PT, R3, RZ, P0 ;  /* 0x000000ff0300720c */ /* 0x000fc40000784270 */
[----:B------:R-:W-:Y:S01]  /*6050*/  ISETP.GT.AND P0, PT, R3, 0x8, P0 ;  /* 0x000000080300780c */ /* 0x000fe20000704270 */
[----:B0-----:R-:W-:Y:S01]  /*6060*/  @P1 IMAD.MOV.U32 R8, RZ, RZ, R12 ;  /* 0x000000ffff081224 */ /* 0x001fe200078e000c */
[----:B------:R-:W-:Y:S01]  /*6070*/  F2FP.F16.F32.PACK_AB R30, RZ, R30 ;  /* 0x0000001eff1e723e */ /* 0x000fe200000000ff */
[----:B------:R-:W-:Y:S01]  /*6080*/  @P1 IMAD.MOV.U32 R9, RZ, RZ, R13 ;  /* 0x000000ffff091224 */ /* 0x000fe200078e000d */
[----:B------:R-:W-:-:S04]  /*6090*/  F2FP.F16.F32.PACK_AB R31, RZ, R31 ;  /* 0x0000001fff1f723e */ /* 0x000fc800000000ff */
[----:B------:R0:W-:Y:S01]  /*60a0*/  @P1 STG.E.U16 desc[UR36][R8.64+0x40], R42 ;  /* 0x0000402a08001986 */ /* 0x0001e2000c101524 */
[----:B------:R-:W-:Y:S01]  /*60b0*/  ISETP.GT.AND P1, PT, R4, 0x31, PT ;  /* 0x000000310400780c */ /* 0x000fe20003f24270 */
[----:B0-----:R-:W-:Y:S02]  /*60c0*/  @P3 IMAD.MOV.U32 R8, RZ, RZ, R12 ;  /* 0x000000ffff083224 */ /* 0x001fe400078e000c */
[----:B------:R-:W-:-:S05]  /*60d0*/  @P3 IMAD.MOV.U32 R9, RZ, RZ, R13 ;  /* 0x000000ffff093224 */ /* 0x000fca00078e000d */
[----:B------:R0:W-:Y:S01]  /*60e0*/  @P3 STG.E.U16 desc[UR36][R8.64+0x42], R43 ;  /* 0x0000422b08003986 */ /* 0x0001e2000c101524 */
[----:B------:R-:W-:-:S03]  /*60f0*/  ISETP.GT.AND P3, PT, R4, 0x30, PT ;  /* 0x000000300400780c */ /* 0x000fc60003f64270 */
[----:B------:R-:W-:Y:S01]  /*6100*/  @P5 STG.E.U16 desc[UR36][R6.64+0x50], R44 ;  /* 0x0000502c06005986 */ /* 0x000fe2000c101524 */
[----:B------:R-:W-:-:S03]  /*6110*/  ISETP.GT.AND P5, PT, R3, RZ, P3 ;  /* 0x000000ff0300720c */ /* 0x000fc60001fa4270 */
[----:B------:R-:W-:Y:S01]  /*6120*/  @P4 STG.E.U16 desc[UR36][R6.64+0x52], R45 ;  /* 0x0000522d06004986 */ /* 0x000fe2000c101524 */
[----:B------:R-:W-:Y:S01]  /*6130*/  ISETP.GT.AND P4, PT, R3, RZ, P1 ;  /* 0x000000ff0300720c */ /* 0x000fe20000f84270 */
[----:B0-----:R-:W-:Y:S02]  /*6140*/  @P2 IMAD.MOV.U32 R8, RZ, RZ, R12 ;  /* 0x000000ffff082224 */ /* 0x001fe400078e000c */
[----:B------:R-:W-:-:S05]  /*6150*/  @P2 IMAD.MOV.U32 R9, RZ, RZ, R13 ;  /* 0x000000ffff092224 */ /* 0x000fca00078e000d */
[----:B------:R0:W-:Y:S02]  /*6160*/  @P2 STG.E.U16 desc[UR36][R8.64+0x50], R46 ;  /* 0x0000502e08002986 */ /* 0x0001e4000c101524 */
[----:B0-----:R-:W-:Y:S02]  /*6170*/  @P0 IMAD.MOV.U32 R8, RZ, RZ, R12 ;  /* 0x000000ffff080224 */ /* 0x001fe400078e000c */
[----:B------:R-:W-:-:S05]  /*6180*/  @P0 IMAD.MOV.U32 R9, RZ, RZ, R13 ;  /* 0x000000ffff090224 */ /* 0x000fca00078e000d */
[----:B------:R0:W-:Y:S01]  /*6190*/  @P0 STG.E.U16 desc[UR36][R8.64+0x52], R47 ;  /* 0x0000522f08000986 */ /* 0x0001e2000c101524 */
[----:B------:R-:W-:-:S03]  /*61a0*/  ISETP.GT.AND P0, PT, R3, 0x8, P3 ;  /* 0x000000080300780c */ /* 0x000fc60001f04270 */
[----:B------:R-:W-:Y:S01]  /*61b0*/  @P5 STG.E.U16 desc[UR36][R6.64+0x60], R32 ;  /* 0x0000602006005986 */ /* 0x000fe2000c101524 */
[C---:B------:R-:W-:Y:S02]  /*61c0*/  ISETP.GT.AND P5, PT, R3.reuse, 0x8, P1 ;  /* 0x000000080300780c */ /* 0x040fe40000fa4270 */
[C---:B------:R-:W-:Y:S01]  /*61d0*/  ISETP.GT.AND P1, PT, R4.reuse, 0x39, PT ;  /* 0x000000390400780c */ /* 0x040fe20003f24270 */
[----:B------:R-:W-:Y:S01]  /*61e0*/  @P4 STG.E.U16 desc[UR36][R6.64+0x62], R33 ;  /* 0x0000622106004986 */ /* 0x000fe2000c101524 */
[----:B------:R-:W-:Y:S02]  /*61f0*/  ISETP.GT.AND P4, PT, R4, 0x38, PT ;  /* 0x000000380400780c */ /* 0x000fe40003f84270 */
[C---:B------:R-:W-:Y:S02]  /*6200*/  ISETP.GT.AND P3, PT, R3.reuse, RZ, P1 ;  /* 0x000000ff0300720c */ /* 0x040fe40000f64270 */
[C---:B------:R-:W-:Y:S01]  /*6210*/  ISETP.GT.AND P2, PT, R3.reuse, RZ, P4 ;  /* 0x000000ff0300720c */ /* 0x040fe20002744270 */
[----:B0-----:R-:W-:Y:S01]  /*6220*/  @P0 IMAD.MOV.U32 R8, RZ, RZ, R12 ;  /* 0x000000ffff080224 */ /* 0x001fe200078e000c */
[----:B------:R-:W-:Y:S01]  /*6230*/  ISETP.GT.AND P4, PT, R3, 0x8, P4 ;  /* 0x000000080300780c */ /* 0x000fe20002784270 */
[----:B------:R-:W-:-:S05]  /*6240*/  @P0 IMAD.MOV.U32 R9, RZ, RZ, R13 ;  /* 0x000000ffff090224 */ /* 0x000fca00078e000d */
[----:B------:R0:W-:Y:S01]  /*6250*/  @P0 STG.E.U16 desc[UR36][R8.64+0x60], R34 ;  /* 0x0000602208000986 */ /* 0x0001e2000c101524 */
[----:B------:R-:W-:-:S06]  /*6260*/  ISETP.GT.AND P0, PT, R4, 0x49, PT ;  /* 0x000000490400780c */ /* 0x000fcc0003f04270 */
[--C-:B------:R-:W-:Y:S02]  /*6270*/  @P4 IMAD.MOV.U32 R5, RZ, RZ, R13.reuse ;  /* 0x000000ffff054224 */ /* 0x100fe400078e000d */
[----:B0-----:R-:W-:Y:S02]  /*6280*/  @P5 IMAD.MOV.U32 R8, RZ, RZ, R12 ;  /* 0x000000ffff085224 */ /* 0x001fe400078e000c */
[----:B------:R-:W-:-:S05]  /*6290*/  @P5 IMAD.MOV.U32 R9, RZ, RZ, R13 ;  /* 0x000000ffff095224 */ /* 0x000fca00078e000d */
[----:B------:R-:W-:Y:S01]  /*62a0*/  @P5 STG.E.U16 desc[UR36][R8.64+0x62], R35 ;  /* 0x0000622308005986 */ /* 0x000fe2000c101524 */
[----:B------:R-:W-:Y:S02]  /*62b0*/  ISETP.GT.AND P5, PT, R3, 0x8, P1 ;  /* 0x000000080300780c */ /* 0x000fe40000fa4270 */
[C---:B------:R-:W-:Y:S01]  /*62c0*/  ISETP.GT.AND P1, PT, R4.reuse, 0x48, PT ;  /* 0x000000480400780c */ /* 0x040fe20003f24270 */
[----:B------:R-:W-:Y:S01]  /*62d0*/  @P2 STG.E.U16 desc[UR36][R6.64+0x70], R36 ;  /* 0x0000702406002986 */ /* 0x000fe2000c101524 */
[----:B------:R-:W-:-:S03]  /*62e0*/  ISETP.GT.AND P2, PT, R4, 0x41, PT ;  /* 0x000000410400780c */ /* 0x000fc60003f44270 */
[----:B------:R-:W-:Y:S01]  /*62f0*/  @P3 STG.E.U16 desc[UR36][R6.64+0x72], R37 ;  /* 0x0000722506003986 */ /* 0x000fe2000c101524 */
[----:B------:R-:W-:Y:S01]  /*6300*/  ISETP.GT.AND P3, PT, R4, 0x40, PT ;  /* 0x000000400400780c */ /* 0x000fe20003f64270 */
[----:B------:R-:W-:-:S05]  /*6310*/  @P4 IMAD.MOV.U32 R4, RZ, RZ, R12 ;  /* 0x000000ffff044224 */ /* 0x000fca00078e000c */
[----:B------:R0:W-:Y:S01]  /*6320*/  @P4 STG.E.U16 desc[UR36][R4.64+0x70], R38 ;  /* 0x0000702604004986 */ /* 0x0001e2000c101524 */
[C---:B------:R-:W-:Y:S02]  /*6330*/  ISETP.GT.AND P4, PT, R3.reuse, RZ, P2 ;  /* 0x000000ff0300720c */ /* 0x040fe40001784270 */
[----:B------:R-:W-:Y:S01]  /*6340*/  ISETP.GT.AND P2, PT, R3, 0x8, P2 ;  /* 0x000000080300780c */ /* 0x000fe20001744270 */
[----:B0-----:R-:W-:Y:S02]  /*6350*/  @P5 IMAD.MOV.U32 R4, RZ, RZ, R12 ;  /* 0x000000ffff045224 */ /* 0x001fe400078e000c */
[----:B------:R-:W-:-:S05]  /*6360*/  @P5 IMAD.MOV.U32 R5, RZ, RZ, R13 ;  /* 0x000000ffff055224 */ /* 0x000fca00078e000d */
[----:B------:R0:W-:Y:S01]  /*6370*/  @P5 STG.E.U16 desc[UR36][R4.64+0x72], R39 ;  /* 0x0000722704005986 */ /* 0x0001e2000c101524 */
[C---:B------:R-:W-:Y:S02]  /*6380*/  ISETP.GT.AND P5, PT, R3.reuse, RZ, P3 ;  /* 0x000000ff0300720c */ /* 0x040fe40001fa4270 */
[----:B------:R-:W-:-:S11]  /*6390*/  ISETP.GT.AND P3, PT, R3, 0x8, P3 ;  /* 0x000000080300780c */ /* 0x000fd60001f64270 */
[----:B0-----:R-:W-:Y:S02]  /*63a0*/  @P5 IMAD.MOV.U32 R4, RZ, RZ, R6 ;  /* 0x000000ffff045224 */ /* 0x001fe400078e0006 */
        /* <DEDUP_REMOVED lines=8> */
[----:B------:R-:W-:Y:S01]  /*6430*/  ISETP.GT.AND P1, PT, R3, 0x8, P1 ;  /* 0x000000080300780c */ /* 0x000fe20000f24270 */
[----:B0-----:R-:W-:Y:S02]  /*6440*/  @P3 IMAD.MOV.U32 R4, RZ, RZ, R12 ;  /* 0x000000ffff043224 */ /* 0x001fe400078e000c */
[----:B------:R-:W-:-:S05]  /*6450*/  @P3 IMAD.MOV.U32 R5, RZ, RZ, R13 ;  /* 0x000000ffff053224 */ /* 0x000fca00078e000d */
[----:B------:R0:W-:Y:S02]  /*6460*/  @P3 STG.E.U16 desc[UR36][R4.64+0x80], R26 ;  /* 0x0000801a04003986 */ /* 0x0001e4000c101524 */
[----:B0-----:R-:W-:Y:S02]  /*6470*/  @P2 IMAD.MOV.U32 R4, RZ, RZ, R12 ;  /* 0x000000ffff042224 */ /* 0x001fe400078e000c */
[----:B------:R-:W-:-:S05]  /*6480*/  @P2 IMAD.MOV.U32 R5, RZ, RZ, R13 ;  /* 0x000000ffff052224 */ /* 0x000fca00078e000d */
[----:B------:R0:W-:Y:S02]  /*6490*/  @P2 STG.E.U16 desc[UR36][R4.64+0x82], R27 ;  /* 0x0000821b04002986 */ /* 0x0001e4000c101524 */
[----:B0-----:R-:W-:Y:S02]  /*64a0*/  @P4 IMAD.MOV.U32 R4, RZ, RZ, R6 ;  /* 0x000000ffff044224 */ /* 0x001fe400078e0006 */
[----:B------:R-:W-:-:S05]  /*64b0*/  @P4 IMAD.MOV.U32 R5, RZ, RZ, R7 ;  /* 0x000000ffff054224 */ /* 0x000fca00078e0007 */
[----:B------:R0:W-:Y:S04]  /*64c0*/  @P4 STG.E.U16 desc[UR36][R4.64+0x90], R28 ;  /* 0x0000901c04004986 */ /* 0x0001e8000c101524 */
[----:B------:R1:W-:Y:S01]  /*64d0*/  @P5 STG.E.U16 desc[UR36][R6.64+0x92], R29 ;  /* 0x0000921d06005986 */ /* 0x0003e2000c101524 */
[----:B0-----:R-:W-:Y:S02]  /*64e0*/  @P1 IMAD.MOV.U32 R4, RZ, RZ, R12 ;  /* 0x000000ffff041224 */ /* 0x001fe400078e000c */
[----:B------:R-:W-:-:S05]  /*64f0*/  @P1 IMAD.MOV.U32 R5, RZ, RZ, R13 ;  /* 0x000000ffff051224 */ /* 0x000fca00078e000d */
[----:B------:R1:W-:Y:S04]  /*6500*/  @P1 STG.E.U16 desc[UR36][R4.64+0x90], R30 ;  /* 0x0000901e04001986 */ /* 0x0003e8000c101524 */
[----:B------:R1:W-:Y:S02]  /*6510*/  @P0 STG.E.U16 desc[UR36][R12.64+0x92], R31 ;  /* 0x0000921f0c000986 */ /* 0x0003e4000c101524 */
.L_x_106:
[----:B------:R-:W-:Y:S05]  /*6520*/  BSYNC B0 ;  /* 0x0000000000007941 */ /* 0x000fea0003800000 */
.L_x_28:
[----:B------:R-:W-:Y:S01]  /*6530*/  ULDC UR4, c[0x0][0xc] ;  /* 0x0000030000047ab9 */ /* 0x000fe20000000800 */
[----:B------:R-:W-:Y:S01]  /*6540*/  ULDC UR5, c[0x0][0x10] ;  /* 0x0000040000057ab9 */ /* 0x000fe20000000800 */
[----:B------:R-:W0:Y:S01]  /*6550*/  LDC R3, c[0x0][0x14] ;  /* 0x00000500ff037b82 */ /* 0x000e220000000800 */
[----:B------:R-:W-:Y:S01]  /*6560*/  UIMAD.WIDE.U32 UR4, UR4, UR5, URZ ;  /* 0x00000005040472a5 */ /* 0x000fe2000f8e003f */
[----:B------:R-:W-:Y:S02]  /*6570*/  IMAD.MOV.U32 R67, RZ, RZ, -0x1 ;  /* 0xffffffffff437424 */ /* 0x000fe400078e00ff */
[----:B------:R-:W-:-:S03]  /*6580*/  IMAD.MOV.U32 R65, RZ, RZ, -0x1 ;  /* 0xffffffffff417424 */ /* 0x000fc600078e00ff */
[----:B0-----:R-:W-:-:S04]  /*6590*/  IMAD.WIDE.U32 R16, R3, UR4, R16 ;  /* 0x0000000403107c25 */ /* 0x001fc8000f8e0010 */
[----:B------:R-:W-:Y:S01]  /*65a0*/  IMAD R3, R3, UR5, RZ ;  /* 0x0000000503037c24 */ /* 0x000fe2000f8e02ff */
[----:B------:R-:W-:Y:S02]  /*65b0*/  ULDC.64 UR4, c[0x0][0x650] ;  /* 0x0001940000047ab9 */ /* 0x000fe40000000a00 */
[----:B------:R-:W-:Y:S01]  /*65c0*/  ISETP.GE.U32.AND P0, PT, R16, UR4, PT ;  /* 0x0000000410007c0c */ /* 0x000fe2000bf06070 */
[--C-:B------:R-:W-:Y:S01]  /*65d0*/  IMAD.IADD R17, R17, 0x1, R3.reuse ;  /* 0x0000000111117824 */ /* 0x100fe200078e0203 */
[----:B------:R-:W-:-:S04]  /*65e0*/  PRMT R3, RZ, 0x7610, R3 ;  /* 0x00007610ff037816 */ /* 0x000fc80000000003 */
[----:B------:R-:W-:-:S13]  /*65f0*/  ISETP.GE.U32.AND.EX P0, PT, R17, UR5, PT, P0 ;  /* 0x0000000511007c0c */ /* 0x000fda000bf06100 */
[----:B------:R-:W-:Y:S05]  /*6600*/  @P0 BRA `(.L_x_107) ;  /* 0x0000000400640947 */ /* 0x000fea0003800000 */
[----:B-1-3--:R-:W0:Y:S01]  /*6610*/  S2R R12, SR_CTAID.X ;  /* 0x00000000000c7919 */ /* 0x00ae220000002500 */
[----:B--2-4-:R-:W1:Y:S01]  /*6620*/  LDC.64 R10, c[0x0][0x628] ;  /* 0x00018a00ff0a7b82 */ /* 0x014e620000000a00 */
[----:B------:R-:W-:Y:S01]  /*6630*/  ULDC UR4, c[0x0][0x150] ;  /* 0x0000540000047ab9 */ /* 0x000fe20000000800 */
[----:B------:R-:W-:Y:S01]  /*6640*/  IMAD.MOV.U32 R8, RZ, RZ, R16 ;  /* 0x000000ffff087224 */ /* 0x000fe200078e0010 */
[----:B------:R-:W2:Y:S01]  /*6650*/  S2R R24, SR_CTAID.Y ;  /* 0x0000000000187919 */ /* 0x000ea20000002600 */
[----:B------:R-:W-:-:S04]  /*6660*/  IMAD.MOV.U32 R9, RZ, RZ, R17 ;  /* 0x000000ffff097224 */ /* 0x000fc800078e0011 */
[----:B------:R-:W3:Y:S08]  /*6670*/  LDC R21, c[0x0][0x144] ;  /* 0x00005100ff157b82 */ /* 0x000ef00000000800 */
[----:B------:R-:W4:Y:S08]  /*6680*/  LDC R0, c[0x0][0x630] ;  /* 0x00018c00ff007b82 */ /* 0x000f300000000800 */
[----:B------:R-:W2:Y:S01]  /*6690*/  LDC.64 R14, c[0x0][0x620] ;  /* 0x00018800ff0e7b82 */ /* 0x000ea20000000a00 */
[----:B-1----:R-:W-:-:S04]  /*66a0*/  ISETP.NE.U32.AND P0, PT, R10, RZ, PT ;  /* 0x000000ff0a00720c */ /* 0x002fc80003f05070 */
[----:B------:R-:W-:Y:S02]  /*66b0*/  ISETP.NE.AND.EX P0, PT, R11, RZ, PT, P0 ;  /* 0x000000ff0b00720c */ /* 0x000fe40003f05300 */
[----:B0-----:R-:W-:-:S05]  /*66c0*/  I2FP.F32.U32 R3, R12 ;  /* 0x0000000c00037245 */ /* 0x001fca0000201000 */
[----:B------:R-:W-:-:S04]  /*66d0*/  FMUL R3, R3, UR4 ;  /* 0x0000000403037c20 */ /* 0x000fc80008400000 */
[----:B------:R0:W1:Y:S02]  /*66e0*/  F2I.U32.TRUNC.NTZ R20, R3 ;  /* 0x0000000300147305 */ /* 0x000064000020f000 */
[----:B---34-:R-:W-:Y:S05]  /*66f0*/  @!P0 BRA `(.L_x_108) ;  /* 0x0000000000288947 */ /* 0x018fea0003800000 */
[----:B0-----:R-:W0:Y:S02]  /*6700*/  LDC R3, c[0x0][0x634] ;  /* 0x00018d00ff037b82 */ /* 0x001e240000000800 */
        /* <DEDUP_REMOVED lines=9> */
.L_x_108:
[----:B------:R-:W3:Y:S01]  /*67a0*/  LDC.64 R28, c[0x0][0x640] ;  /* 0x00019000ff1c7b82 */ /* 0x000ee20000000a00 */
[-CC-:B------:R-:W-:Y:S01]  /*67b0*/  SHF.R.U64 R65, R8, R0.reuse, R9.reuse ;  /* 0x0000000008417219 */ /* 0x180fe20000001209 */
[----:B-1----:R-:W-:Y:S01]  /*67c0*/  IMAD.MOV R20, RZ, RZ, -R20 ;  /* 0x000000ffff147224 */ /* 0x002fe200078e0a14 */
[----:B------:R-:W-:Y:S01]  /*67d0*/  SHF.R.U32.HI R0, RZ, R0, R9 ;  /* 0x00000000ff007219 */ /* 0x000fe20000011609 */
[----:B------:R-:W-:Y:S01]  /*67e0*/  ULDC UR4, c[0x0][0x154] ;  /* 0x0000550000047ab9 */ /* 0x000fe20000000800 */
[----:B0-----:R-:W-:Y:S01]  /*67f0*/  IADD3 R3, P0, RZ, -R65, RZ ;  /* 0x80000041ff037210 */ /* 0x001fe20007f1e0ff */
[----:B------:R-:W-:Y:S02]  /*6800*/  IMAD R21, R21, R20, R12 ;  /* 0x0000001415157224 */ /* 0x000fe400078e020c */
[----:B------:R-:W0:Y:S01]  /*6810*/  LDC R6, c[0x0][0x618] ;  /* 0x00018600ff067b82 */ /* 0x000e220000000800 */
[----:B------:R-:W-:Y:S02]  /*6820*/  IMAD.MOV.U32 R7, RZ, RZ, 0x1 ;  /* 0x00000001ff077424 */ /* 0x000fe400078e00ff */
[----:B------:R-:W-:-:S04]  /*6830*/  IMAD.X R5, RZ, RZ, ~R0, P0 ;  /* 0x000000ffff057224 */ /* 0x000fc800000e0e00 */
[-C--:B--2---:R-:W-:Y:S01]  /*6840*/  IMAD R0, R5, R14.reuse, RZ ;  /* 0x0000000e05007224 */ /* 0x084fe200078e02ff */
[----:B------:R-:W1:Y:S01]  /*6850*/  LDC R8, c[0x0][0x608] ;  /* 0x00018200ff087b82 */ /* 0x000e620000000800 */
[----:B------:R-:W-:-:S04]  /*6860*/  IMAD.WIDE.U32 R4, R3, R14, R16 ;  /* 0x0000000e03047225 */ /* 0x000fc800078e0010 */
[----:B------:R-:W-:Y:S01]  /*6870*/  IMAD R3, R3, R15, R0 ;  /* 0x0000000f03037224 */ /* 0x000fe200078e0200 */
[----:B------:R-:W-:Y:S02]  /*6880*/  I2FP.F32.U32 R0, R24 ;  /* 0x0000001800007245 */ /* 0x000fe40000201000 */
[----:B------:R-:W2:Y:S01]  /*6890*/  LDC R26, c[0x0][0x658] ;  /* 0x00019600ff1a7b82 */ /* 0x000ea20000000800 */
[----:B------:R-:W-:Y:S01]  /*68a0*/  IMAD.IADD R3, R5, 0x1, R3 ;  /* 0x0000000105037824 */ /* 0x000fe200078e0203 */
[----:B---3--:R-:W-:Y:S01]  /*68b0*/  ISETP.NE.U32.AND P0, PT, R28, RZ, PT ;  /* 0x000000ff1c00720c */ /* 0x008fe20003f05070 */
[----:B------:R-:W-:Y:S01]  /*68c0*/  FMUL R0, R0, UR4 ;  /* 0x0000000400007c20 */ /* 0x000fe20008400000 */
[----:B------:R-:W-:Y:S02]  /*68d0*/  IMAD.MOV.U32 R5, RZ, RZ, -0x1 ;  /* 0xffffffffff057424 */ /* 0x000fe400078e00ff */
[----:B------:R-:W-:Y:S01]  /*68e0*/  ISETP.NE.AND.EX P0, PT, R29, RZ, PT, P0 ;  /* 0x000000ff1d00720c */ /* 0x000fe20003f05300 */
[----:B------:R3:W4:Y:S01]  /*68f0*/  F2I.U32.TRUNC.NTZ R13, R0 ;  /* 0x00000000000d7305 */ /* 0x000722000020f000 */
[----:B------:R-:W3:Y:S01]  /*6900*/  LDC R15, c[0x0][0x148] ;  /* 0x00005200ff0f7b82 */ /* 0x000ee20000000800 */
[----:B0-----:R-:W-:-:S02]  /*6910*/  SHF.R.U64 R12, R4, R6, R3 ;  /* 0x00000006040c7219 */ /* 0x001fc40000001203 */
[----:B------:R-:W-:-:S05]  /*6920*/  SHF.R.U32.HI R3, RZ, R6, R3 ;  /* 0x00000006ff037219 */ /* 0x000fca0000011603 */
[----:B------:R-:W0:Y:S01]  /*6930*/  LDC R20, c[0x0][0x600] ;  /* 0x00018000ff147b82 */ /* 0x000e220000000800 */
[-CC-:B-1----:R-:W-:Y:S02]  /*6940*/  SHF.R.U64 R10, R12, R8.reuse, R3.reuse ;  /* 0x000000080c0a7219 */ /* 0x182fe40000001203 */
[----:B------:R-:W-:-:S05]  /*6950*/  SHF.R.U32.HI R3, RZ, R8, R3 ;  /* 0x00000008ff037219 */ /* 0x000fca0000011603 */
[----:B------:R-:W1:Y:S01]  /*6960*/  LDC R27, c[0x0][0x648] ;  /* 0x00019200ff1b7b82 */ /* 0x000e620000000800 */
[-C--:B--2---:R-:W-:Y:S02]  /*6970*/  SHF.L.U32 R4, R5, R26.reuse, RZ ;  /* 0x0000001a05047219 */ /* 0x084fe400000006ff */
[-CC-:B------:R-:W-:Y:S02]  /*6980*/  SHF.R.U64 R14, R10, R26.reuse, R3.reuse ;  /* 0x0000001a0a0e7219 */ /* 0x180fe40000001203 */
[----:B------:R-:W-:Y:S02]  /*6990*/  SHF.R.U32.HI R5, RZ, R26, R3 ;  /* 0x0000001aff057219 */ /* 0x000fe40000011603 */
[----:B------:R-:W-:Y:S01]  /*69a0*/  LOP3.LUT R25, RZ, R4, RZ, 0x33, !PT ;  /* 0x00000004ff197212 */ /* 0x000fe200078e33ff */
[----:B------:R-:W2:Y:S01]  /*69b0*/  LDC R30, c[0x0][0x638] ;  /* 0x00018e00ff1e7b82 */ /* 0x000ea20000000800 */
[----:B------:R-:W-:Y:S01]  /*69c0*/  SHF.L.U32 R26, R7, R26, RZ ;  /* 0x0000001a071a7219 */ /* 0x000fe200000006ff */
[----:B------:R-:W-:-:S06]  /*69d0*/  IMAD.MOV.U32 R4, RZ, RZ, R14 ;  /* 0x000000ffff047224 */ /* 0x000fcc00078e000e */
[----:B------:R-:W0:Y:S01]  /*69e0*/  LDC R31, c[0x0][0x610] ;  /* 0x00018400ff1f7b82 */ /* 0x000e220000000800 */
[----:B----4-:R-:W-:Y:S05]  /*69f0*/  @!P0 BRA `(.L_x_109) ;  /* 0x0000000000288947 */ /* 0x010fea0003800000 */
[----:B------:R-:W4:Y:S02]  /*6a00*/  LDC R3, c[0x0][0x64c] ;  /* 0x00019300ff037b82 */ /* 0x000f240000000800 */
[----:B----4-:R-:W-:-:S05]  /*6a10*/  IADD3 R3, P0, R14, R3, RZ ;  /* 0x000000030e037210 */ /* 0x010fca0007f1e0ff */
        /* <DEDUP_REMOVED lines=8> */
.L_x_109:
[----:B------:R-:W-:Y:S01]  /*6aa0*/  ISETP.NE.AND P0, PT, R2, 0x1, PT ;  /* 0x000000010200780c */ /* 0x000fe20003f05270 */
[----:B0-----:R-:W-:Y:S01]  /*6ab0*/  VIADD R7, R20, 0xffffffff ;  /* 0xffffffff14077836 */ /* 0x001fe20000000000 */
[----:B-1-3--:R-:W-:Y:S01]  /*6ac0*/  SHF.R.U64 R0, R4, R27, R5 ;  /* 0x0000001b04007219 */ /* 0x00afe20000001205 */
[----:B------:R-:W-:Y:S01]  /*6ad0*/  IMAD.MOV R13, RZ, RZ, -R13 ;  /* 0x000000ffff0d7224 */ /* 0x000fe200078e0a0d */
[----:B------:R-:W-:Y:S01]  /*6ae0*/  LOP3.LUT R5, R10, R25, RZ, 0xc0, !PT ;  /* 0x000000190a057212 */ /* 0x000fe200078ec0ff */
[----:B------:R-:W-:Y:S01]  /*6af0*/  IMAD.MOV.U32 R4, RZ, RZ, 0x1 ;  /* 0x00000001ff047424 */ /* 0x000fe200078e00ff */
[----:B------:R-:W-:Y:S01]  /*6b00*/  LOP3.LUT R12, R12, R7, RZ, 0xc0, !PT ;  /* 0x000000070c0c7212 */ /* 0x000fe200078ec0ff */
[----:B------:R-:W-:Y:S02]  /*6b10*/  IMAD.MOV R3, RZ, RZ, -R0 ;  /* 0x000000ffff037224 */ /* 0x000fe400078e0a00 */
[----:B------:R-:W-:Y:S02]  /*6b20*/  IMAD R0, R26, R0, R5 ;  /* 0x000000001a007224 */ /* 0x000fe400078e0205 */
[----:B--2---:R-:W-:-:S02]  /*6b30*/  IMAD R3, R3, R30, R14 ;  /* 0x0000001e03037224 */ /* 0x004fc400078e020e */
[----:B------:R-:W-:Y:S02]  /*6b40*/  @P0 IMAD R21, R15, R13, R24 ;  /* 0x0000000d0f150224 */ /* 0x000fe400078e0218 */
[----:B------:R-:W-:Y:S01]  /*6b50*/  IMAD R5, R3, R20, R12 ;  /* 0x0000001403057224 */ /* 0x000fe200078e020c */
[----:B------:R-:W-:Y:S01]  /*6b60*/  PRMT R3, R4, 0x7610, R3 ;  /* 0x0000761004037816 */ /* 0x000fe20000000003 */
[----:B------:R-:W-:-:S05]  /*6b70*/  IMAD R0, R0, R31, R21 ;  /* 0x0000001f00007224 */ /* 0x000fca00078e0215 */
[----:B------:R-:W-:Y:S02]  /*6b80*/  SEL R67, R5, R0, !P0 ;  /* 0x0000000005437207 */ /* 0x000fe40004000000 */
[----:B------:R-:W-:-:S07]  /*6b90*/  SEL R0, R0, R5, !P0 ;  /* 0x0000000500007207 */ /* 0x000fce0004000000 */
.L_x_107:
[----:B------:R-:W-:Y:S01]  /*6ba0*/  LOP3.LUT P0, RZ, R3, 0xff, RZ, 0xc0, !PT ;  /* 0x000000ff03ff7812 */ /* 0x000fe2000780c0ff */
[----:B------:R-:W-:-:S12]  /*6bb0*/  IMAD.MOV.U32 R66, RZ, RZ, R0 ;  /* 0x000000ffff427224 */ /* 0x000fd800078e0000 */
[----:B------:R-:W-:Y:S05]  /*6bc0*/  @P0 BRA `(.L_x_110) ;  /* 0xffffffa000d80947 */ /* 0x000fea000383ffff */
[----:B------:R-:W-:Y:S05]  /*6bd0*/  EXIT ;  /* 0x000000000000794d */ /* 0x000fea0003800000 */
.L_x_3:
[----:B0-----:R-:W-:Y:S01]  /*6be0*/  ULDC.64 UR4, c[0x0][0x650] ;  /* 0x0001940000047ab9 */ /* 0x001fe20000000a00 */
        /* <DEDUP_REMOVED lines=25> */
.L_x_112:
[--C-:B------:R-:W-:Y:S01]  /*6d80*/  SHF.R.U64 R12, R10, R14, R11.reuse ;  /* 0x0000000e0a0c7219 */ /* 0x100fe2000000120b */
[----:B------:R-:W0:Y:S01]  /*6d90*/  LDC R22, c[0x0][0x618] ;  /* 0x00018600ff167b82 */ /* 0x000e220000000800 */
[----:B------:R-:W-:Y:S01]  /*6da0*/  I2FP.F32.U32 R6, R4 ;  /* 0x0000000400067245 */ /* 0x000fe20000201000 */
[----:B------:R-:W-:Y:S01]  /*6db0*/  ULDC UR4, c[0x0][0x150] ;  /* 0x0000540000047ab9 */ /* 0x000fe20000000800 */
[----:B------:R-:W-:Y:S02]  /*6dc0*/  SHF.R.U32.HI R5, RZ, R14, R11 ;  /* 0x0000000eff057219 */ /* 0x000fe4000001160b */
[----:B------:R-:W-:Y:S01]  /*6dd0*/  IADD3 R9, P0, RZ, -R12, RZ ;  /* 0x8000000cff097210 */ /* 0x000fe20007f1e0ff */
[----:B------:R-:W-:Y:S01]  /*6de0*/  FMUL R11, R6, UR4 ;  /* 0x00000004060b7c20 */ /* 0x000fe20008400000 */
[----:B------:R-:W-:Y:S01]  /*6df0*/  ULDC UR4, c[0x0][0x154] ;  /* 0x0000550000047ab9 */ /* 0x000fe20000000800 */
[----:B------:R-:W1:Y:S02]  /*6e00*/  LDC.64 R24, c[0x0][0x640] ;  /* 0x00019000ff187b82 */ /* 0x000e640000000a00 */
[----:B------:R-:W-:-:S02]  /*6e10*/  IMAD.X R5, RZ, RZ, ~R5, P0 ;  /* 0x000000ffff057224 */ /* 0x000fc400000e0e05 */
[----:B------:R-:W2:Y:S01]  /*6e20*/  F2I.U32.TRUNC.NTZ R11, R11 ;  /* 0x0000000b000b7305 */ /* 0x000ea2000020f000 */
[----:B------:R-:W-:-:S03]  /*6e30*/  IMAD.WIDE.U32 R6, R9, R20, R16 ;  /* 0x0000001409067225 */ /* 0x000fc600078e0010 */
[----:B------:R-:W3:Y:S01]  /*6e40*/  LDC R13, c[0x0][0x144] ;  /* 0x00005100ff0d7b82 */ /* 0x000ee20000000800 */
[----:B------:R-:W-:-:S04]  /*6e50*/  IMAD R8, R5, R20, RZ ;  /* 0x0000001405087224 */ /* 0x000fc800078e02ff */
[----:B------:R-:W-:Y:S02]  /*6e60*/  IMAD R5, R9, R21, R8 ;  /* 0x0000001509057224 */ /* 0x000fe400078e0208 */
[----:B------:R-:W-:Y:S01]  /*6e70*/  IMAD.MOV.U32 R8, RZ, RZ, -0x1 ;  /* 0xffffffffff087424 */ /* 0x000fe200078e00ff */
[----:B------:R-:W4:Y:S01]  /*6e80*/  LDC R14, c[0x0][0x608] ;  /* 0x00018200ff0e7b82 */ /* 0x000f220000000800 */
[----:B------:R-:W-:Y:S01]  /*6e90*/  IMAD.IADD R5, R7, 0x1, R5 ;  /* 0x0000000107057824 */ /* 0x000fe200078e0205 */
[----:B------:R-:W-:-:S04]  /*6ea0*/  I2FP.F32.U32 R7, R3 ;  /* 0x0000000300077245 */ /* 0x000fc80000201000 */
[-C--:B0-----:R-:W-:Y:S01]  /*6eb0*/  SHF.R.U64 R10, R6, R22.reuse, R5 ;  /* 0x00000016060a7219 */ /* 0x081fe20000001205 */
[----:B--2---:R-:W-:Y:S01]  /*6ec0*/  IMAD.MOV R6, RZ, RZ, -R11 ;  /* 0x000000ffff067224 */ /* 0x004fe200078e0a0b */
[----:B------:R-:W0:Y:S01]  /*6ed0*/  LDC R9, c[0x0][0x658] ;  /* 0x00019600ff097b82 */ /* 0x000e220000000800 */
[----:B-1----:R-:W-:Y:S01]  /*6ee0*/  ISETP.NE.U32.AND P0, PT, R24, RZ, PT ;  /* 0x000000ff1800720c */ /* 0x002fe20003f05070 */
[----:B------:R-:W-:Y:S01]  /*6ef0*/  FMUL R7, R7, UR4 ;  /* 0x0000000407077c20 */ /* 0x000fe20008400000 */
[----:B------:R-:W-:Y:S02]  /*6f00*/  SHF.R.U32.HI R5, RZ, R22, R5 ;  /* 0x00000016ff057219 */ /* 0x000fe40000011605 */
[----:B------:R-:W-:-:S03]  /*6f10*/  ISETP.NE.AND.EX P0, PT, R25, RZ, PT, P0 ;  /* 0x000000ff1900720c */ /* 0x000fc60003f05300 */
[----:B------:R-:W1:Y:S01]  /*6f20*/  LDC R20, c[0x0][0x148] ;  /* 0x00005200ff147b82 */ /* 0x000e620000000800 */
[----:B---3--:R-:W-:Y:S02]  /*6f30*/  IMAD R23, R13, R6, R4 ;  /* 0x000000060d177224 */ /* 0x008fe400078e0204 */
[----:B------:R-:W-:-:S05]  /*6f40*/  IMAD.MOV.U32 R6, RZ, RZ, 0x1 ;  /* 0x00000001ff067424 */ /* 0x000fca00078e00ff */
[----:B------:R-:W2:Y:S01]  /*6f50*/  LDC R21, c[0x0][0x600] ;  /* 0x00018000ff157b82 */ /* 0x000ea20000000800 */
[-CC-:B----4-:R-:W-:Y:S02]  /*6f60*/  SHF.R.U64 R13, R10, R14.reuse, R5.reuse ;  /* 0x0000000e0a0d7219 */ /* 0x190fe40000001205 */
[----:B------:R-:W-:Y:S02]  /*6f70*/  SHF.R.U32.HI R4, RZ, R14, R5 ;  /* 0x0000000eff047219 */ /* 0x000fe40000011605 */
[----:B------:R3:W4:Y:S03]  /*6f80*/  F2I.U32.TRUNC.NTZ R14, R7 ;  /* 0x00000007000e7305 */ /* 0x000726000020f000 */
[----:B------:R-:W1:Y:S01]  /*6f90*/  LDC R26, c[0x0][0x648] ;  /* 0x00019200ff1a7b82 */ /* 0x000e620000000800 */
[-C--:B0-----:R-:W-:Y:S02]  /*6fa0*/  SHF.R.U64 R15, R13, R9.reuse, R4 ;  /* 0x000000090d0f7219 */ /* 0x081fe40000001204 */
[----:B------:R-:W-:-:S02]  /*6fb0*/  SHF.L.U32 R8, R8, R9, RZ ;  /* 0x0000000908087219 */ /* 0x000fc400000006ff */
[-C--:B------:R-:W-:Y:S01]  /*6fc0*/  SHF.R.U32.HI R5, RZ, R9.reuse, R4 ;  /* 0x00000009ff057219 */ /* 0x080fe20000011604 */
[----:B------:R-:W-:Y:S01]  /*6fd0*/  IMAD.MOV.U32 R4, RZ, RZ, R15 ;  /* 0x000000ffff047224 */ /* 0x000fe200078e000f */
[----:B------:R-:W-:Y:S01]  /*6fe0*/  SHF.L.U32 R22, R6, R9, RZ ;  /* 0x0000000906167219 */ /* 0x000fe200000006ff */
[----:B------:R-:W0:Y:S01]  /*6ff0*/  LDC R27, c[0x0][0x638] ;  /* 0x00018e00ff1b7b82 */ /* 0x000e220000000800 */
[----:B------:R-:W-:-:S07]  /*7000*/  LOP3.LUT R28, RZ, R8, RZ, 0x33, !PT ;  /* 0x00000008ff1c7212 */ /* 0x000fce00078e33ff */
        /* <DEDUP_REMOVED lines=12> */
.L_x_113:
[----:B------:R-:W-:Y:S01]  /*70d0*/  ISETP.NE.AND P0, PT, R2, 0x1, PT ;  /* 0x000000010200780c */ /* 0x000fe20003f05270 */
[----:B--2---:R-:W-:Y:S01]  /*70e0*/  VIADD R7, R21, 0xffffffff ;  /* 0xffffffff15077836 */ /* 0x004fe20000000000 */
[----:B-1----:R-:W-:Y:S01]  /*70f0*/  SHF.R.U64 R5, R4, R26, R5 ;  /* 0x0000001a04057219 */ /* 0x002fe20000001205 */
[----:B------:R-:W-:Y:S01]  /*7100*/  IMAD.MOV R14, RZ, RZ, -R14 ;  /* 0x000000ffff0e7224 */ /* 0x000fe200078e0a0e */
[----:B------:R-:W-:Y:S01]  /*7110*/  LOP3.LUT R4, R13, R28, RZ, 0xc0, !PT ;  /* 0x0000001c0d047212 */ /* 0x000fe200078ec0ff */
[----:B------:R-:W-:Y:S01]  /*7120*/  IMAD.MOV.U32 R8, RZ, RZ, R12 ;  /* 0x000000ffff087224 */ /* 0x000fe200078e000c */
[----:B------:R-:W-:Y:S01]  /*7130*/  LOP3.LUT R10, R10, R7, RZ, 0xc0, !PT ;  /* 0x000000070a0a7212 */ /* 0x000fe200078ec0ff */
[----:B------:R-:W-:Y:S02]  /*7140*/  IMAD.MOV R6, RZ, RZ, -R5 ;  /* 0x000000ffff067224 */ /* 0x000fe400078e0a05 */
[----:B------:R-:W-:-:S04]  /*7150*/  IMAD R4, R22, R5, R4 ;  /* 0x0000000516047224 */ /* 0x000fc800078e0204 */
[----:B------:R-:W-:Y:S02]  /*7160*/  @P0 IMAD R23, R20, R14, R3 ;  /* 0x0000000e14170224 */ /* 0x000fe400078e0203 */
[----:B0-----:R-:W-:Y:S02]  /*7170*/  IMAD R3, R6, R27, R15 ;  /* 0x0000001b06037224 */ /* 0x001fe400078e020f */
[----:B------:R-:W-:Y:S02]  /*7180*/  IMAD R7, R4, R29, R23 ;  /* 0x0000001d04077224 */ /* 0x000fe400078e0217 */
[----:B------:R-:W-:Y:S02]  /*7190*/  IMAD R4, R3, R21, R10 ;  /* 0x0000001503047224 */ /* 0x000fe400078e020a */
[----:B------:R-:W-:-:S03]  /*71a0*/  IMAD.MOV.U32 R6, RZ, RZ, 0x1 ;  /* 0x00000001ff067424 */ /* 0x000fc600078e00ff */
[----:B------:R-:W-:Y:S02]  /*71b0*/  SEL R9, R4, R7, !P0 ;  /* 0x0000000704097207 */ /* 0x000fe40004000000 */
[----:B------:R-:W-:-:S07]  /*71c0*/  SEL R7, R7, R4, !P0 ;  /* 0x0000000407077207 */ /* 0x000fce0004000000 */
.L_x_111:
[----:B------:R-:W-:-:S08]  /*71d0*/  NOP ;  /* 0x0000000000007918 */ /* 0x000fd00000000000 */
[----:B------:R-:W0:-:S00]  /*71e0*/  USETMAXREG.DEALLOC.CTAPOOL 0x28 ;  /* 0x00000028000079c8 */ /* 0x000e0000080e0500 */
[----:B0-----:R-:W-:-:S13]  /*71f0*/  ISETP.NE.AND P0, PT, R0, RZ, PT ;  /* 0x000000ff0000720c */ /* 0x001fda0003f05270 */
[----:B------:R-:W-:Y:S05]  /*7200*/  @P0 EXIT ;  /* 0x000000000000094d */ /* 0x000fea0003800000 */
[----:B------:R-:W-:Y:S01]  /*7210*/  LOP3.LUT P0, RZ, R6, 0xff, RZ, 0xc0, !PT ;  /* 0x000000ff06ff7812 */ /* 0x000fe2000780c0ff */
[----:B------:R-:W-:Y:S02]  /*7220*/  IMAD.MOV.U32 R3, RZ, RZ, 0x1 ;  /* 0x00000001ff037424 */ /* 0x000fe400078e00ff */
[----:B------:R-:W-:-:S10]  /*7230*/  IMAD.MOV.U32 R0, RZ, RZ, RZ ;  /* 0x000000ffff007224 */ /* 0x000fd400078e00ff */
[----:B------:R-:W-:Y:S05]  /*7240*/  @!P0 BRA `(.L_x_114) ;  /* 0x0000000c00648947 */ /* 0x000fea0003800000 */
[----:B------:R-:W0:Y:S01]  /*7250*/  LDC R0, c[0x0][0x28c] ;  /* 0x0000a300ff007b82 */ /* 0x000e220000000800 */
[----:B------:R-:W-:Y:S01]  /*7260*/  ULDC UR5, c[0x0][0x658] ;  /* 0x0001960000057ab9 */ /* 0x000fe20000000800 */
[----:B------:R-:W-:Y:S01]  /*7270*/  UMOV UR7, 0xffffffff ;  /* 0xffffffff00077882 */ /* 0x000fe20000000000 */
[----:B------:R-:W-:Y:S01]  /*7280*/  ULDC UR6, c[0x0][0xc] ;  /* 0x0000030000067ab9 */ /* 0x000fe20000000800 */
[----:B------:R-:W-:Y:S01]  /*7290*/  USHF.L.U32 UR9, UR7, UR5, URZ ;  /* 0x0000000507097299 */ /* 0x000fe2000800063f */
[C---:B------:R-:W-:Y:S01]  /*72a0*/  LOP3.LUT P2, RZ, R18.reuse, 0x7f, RZ, 0xc0, !PT ;  /* 0x0000007f12ff7812 */ /* 0x040fe2000784c0ff */
[----:B------:R-:W-:Y:S01]  /*72b0*/  UMOV UR8, 0x1 ;  /* 0x0000000100087882 */ /* 0x000fe20000000000 */
[----:B------:R-:W-:Y:S01]  /*72c0*/  ULDC UR7, c[0x0][0x10] ;  /* 0x0000040000077ab9 */ /* 0x000fe20000000800 */
[----:B------:R-:W-:Y:S01]  /*72d0*/  LOP3.LUT P0, RZ, R18, 0x1f, RZ, 0xc0, !PT ;  /* 0x0000001f12ff7812 */ /* 0x000fe2000780c0ff */
[----:B------:R-:W-:Y:S01]  /*72e0*/  UIMAD.WIDE.U32 UR6, UR6, UR7, URZ ;  /* 0x00000007060672a5 */ /* 0x000fe2000f8e003f */
[----:B------:R-:W-:Y:S01]  /*72f0*/  BSSY B0, `(.L_x_114) ;  /* 0x00000ce000007945 */ /* 0x000fe20003800000 */
[----:B------:R-:W-:Y:S01]  /*7300*/  USHF.L.U32 UR5, UR8, UR5, URZ ;  /* 0x0000000508057299 */ /* 0x000fe2000800063f */
[----:B------:R-:W-:Y:S01]  /*7310*/  IMAD.MOV.U32 R11, RZ, RZ, 0x1 ;  /* 0x00000001ff0b7424 */ /* 0x000fe200078e00ff */
[----:B------:R-:W-:Y:S01]  /*7320*/  LOP3.LUT R18, R19, 0x2, RZ, 0xfc, !PT ;  /* 0x0000000213127812 */ /* 0x000fe200078efcff */
[----:B------:R-:W-:Y:S01]  /*7330*/  ULDC UR8, c[0x0][0x14] ;  /* 0x0000050000087ab9 */ /* 0x000fe20000000800 */
[----:B------:R-:W-:Y:S01]  /*7340*/  PLOP3.LUT P0, PT, P0, P2, PT, 0x8a, 0x0 ;  /* 0x000000000000781c */ /* 0x000fe20000705172 */
[----:B------:R-:W-:-:S02]  /*7350*/  UIMAD.WIDE.U32 UR30, UR6, UR8, URZ ;  /* 0x00000008061e72a5 */ /* 0x000fc4000f8e003f */
[----:B------:R-:W-:Y:S01]  /*7360*/  UIMAD UR7, UR7, UR8, URZ ;  /* 0x00000008070772a4 */ /* 0x000fe2000f8e023f */
[----:B------:R-:W-:Y:S01]  /*7370*/  ULDC UR4, c[0x0][0x600] ;  /* 0x0001800000047ab9 */ /* 0x000fe20000000800 */
[----:B------:R-:W-:Y:S02]  /*7380*/  ULOP3.LUT UR6, URZ, UR9, URZ, 0x33, !UPT ;  /* 0x000000093f067292 */ /* 0x000fe4000f8e333f */
[----:B------:R-:W-:Y:S01]  /*7390*/  UIADD3 UR4, UR4, -0x1, URZ ;  /* 0xffffffff04047890 */ /* 0x000fe2000fffe03f */
[----:B0-----:R-:W-:Y:S01]  /*73a0*/  VIADD R0, R0, 0x7f ;  /* 0x0000007f00007836 */ /* 0x001fe20000000000 */
[----:B------:R-:W-:Y:S01]  /*73b0*/  UIADD3 UR7, UR31, UR7, URZ ;  /* 0x000000071f077290 */ /* 0x000fe2000fffe03f */
[----:B------:R-:W-:-:S03]  /*73c0*/  ULDC.64 UR38, c[0x0][0x198] ;  /* 0x0000660000267ab9 */ /* 0x000fc60000000a00 */
[----:B------:R-:W-:-:S04]  /*73d0*/  SHF.R.S32.HI R3, RZ, 0x1f, R0 ;  /* 0x0000001fff037819 */ /* 0x000fc80000011400 */
[----:B------:R-:W-:Y:S01]  /*73e0*/  LEA.HI R3, R3, R0, RZ, 0x7 ;  /* 0x0000000003037211 */ /* 0x000fe200078f38ff */
[----:B------:R-:W-:-:S03]  /*73f0*/  IMAD.MOV.U32 R0, RZ, RZ, RZ ;  /* 0x000000ffff007224 */ /* 0x000fc600078e00ff */
[----:B------:R-:W-:Y:S01]  /*7400*/  SHF.R.S32.HI R13, RZ, 0x7, R3 ;  /* 0x00000007ff0d7819 */ /* 0x000fe20000011403 */
[----:B------:R-:W-:-:S04]  /*7410*/  IMAD.MOV.U32 R3, RZ, RZ, 0x1 ;  /* 0x00000001ff037424 */ /* 0x000fc800078e00ff */
[----:B------:R-:W-:-:S07]  /*7420*/  VIADD R10, R13, 0x1 ;  /* 0x000000010d0a7836 */ /* 0x000fce0000000000 */
.L_x_126:
[----:B------:R-:W-:-:S03]  /*7430*/  UMOV UR8, 0xffffffff ;  /* 0xffffffff00087882 */ /* 0x000fc60000000000 */
[----:B------:R-:W-:Y:S05]  /*7440*/  BRA.DIV UR8, `(.L_x_115) ;  /* 0x0000000e08d07947 */ /* 0x000fea000b800000 */
[----:B------:R-:W-:-:S13]  /*7450*/  ELECT P6, URZ, PT ;  /* 0x00000000003f782f */ /* 0x000fda00038c0000 */
.L_x_137:
[----:B------:R-:W0:Y:S01]  /*7460*/  LDC R4, c[0x0][0x28c] ;  /* 0x0000a300ff047b82 */ /* 0x000e220000000800 */
[----:B------:R-:W-:Y:S01]  /*7470*/  BSSY B1, `(.L_x_116) ;  /* 0x0000043000017945 */ /* 0x000fe20003800000 */
[----:B0-----:R-:W-:-:S13]  /*7480*/  ISETP.LT.OR P6, PT, R4, 0x1, !P6 ;  /* 0x000000010400780c */ /* 0x001fda00077c1670 */
[----:B------:R-:W-:Y:S05]  /*7490*/  @P6 BRA `(.L_x_117) ;  /* 0x0000000400006947 */ /* 0x000fea0003800000 */
[----:B------:R-:W-:Y:S02]  /*74a0*/  IMAD.SHL.U32 R14, R7, 0x80, RZ ;  /* 0x00000080070e7824 */ /* 0x000fe400078e00ff */
[----:B------:R-:W-:Y:S02]  /*74b0*/  IMAD R15, R9, 0x50, RZ ;  /* 0x00000050090f7824 */ /* 0x000fe400078e02ff */
[----:B------:R-:W-:Y:S02]  /*74c0*/  IMAD.MOV.U32 R20, RZ, RZ, RZ ;  /* 0x000000ffff147224 */ /* 0x000fe400078e00ff */
[----:B------:R-:W-:Y:S02]  /*74d0*/  IMAD.MOV.U32 R4, RZ, RZ, R10 ;  /* 0x000000ffff047224 */ /* 0x000fe400078e000a */
[----:B------:R-:W-:Y:S02]  /*74e0*/  IMAD.MOV.U32 R5, RZ, RZ, R3 ;  /* 0x000000ffff057224 */ /* 0x000fe400078e0003 */
[----:B------:R-:W-:-:S07]  /*74f0*/  IMAD.MOV.U32 R6, RZ, RZ, R0 ;  /* 0x000000ffff067224 */ /* 0x000fce00078e0000 */
.L_x_121:
[----:B------:R-:W0:Y:S01]  /*7500*/  S2R R12, SR_CgaCtaId ;  /* 0x00000000000c7919 */ /* 0x000e220000008800 */
[----:B------:R-:W-:Y:S01]  /*7510*/  MOV R7, 0x400 ;  /* 0x0000040000077802 */ /* 0x000fe20000000f00 */
[----:B------:R-:W1:Y:S03]  /*7520*/  @!P2 LDC R9, c[0x0][0x500] ;  /* 0x00014000ff09ab82 */ /* 0x000e660000000800 */
[----:B0-----:R-:W-:Y:S02]  /*7530*/  LEA R21, R12, R7, 0x18 ;  /* 0x000000070c157211 */ /* 0x001fe400078ec0ff */
[----:B------:R-:W-:-:S03]  /*7540*/  SHF.L.U32 R7, R5, 0x1f, RZ ;  /* 0x0000001f05077819 */ /* 0x000fc600000006ff */
[----:B------:R-:W-:-:S04]  /*7550*/  IMAD R12, R6, 0x8, R21 ;  /* 0x00000008060c7824 */ /* 0x000fc800078e0215 */
[----:B------:R-:W0:Y:S02]  /*7560*/  SYNCS.PHASECHK.TRANS64.TRYWAIT P1, [R12+URZ+0x20], R7 ;  /* 0x000020070c0075a7 */ /* 0x000e24000802017f */
[----:B01----:R-:W-:Y:S05]  /*7570*/  @!P1 BRA `(.L_x_118) ;  /* 0x0000000c00a49947 */ /* 0x003fea0003800000 */
.L_x_138:
[----:B0-----:R-:W-:Y:S01]  /*7580*/  PRMT R7, R18, 0x9910, RZ ;  /* 0x0000991012077816 */ /* 0x001fe200000000ff */
[----:B------:R0:W-:Y:S03]  /*7590*/  @!P2 SYNCS.ARRIVE.TRANS64 RZ, [R12+URZ], R9 ;  /* 0x000000090cffa9a7 */ /* 0x0001e6000800003f */
[----:B------:R-:W-:-:S13]  /*75a0*/  ISETP.NE.AND P1, PT, R7, 0x2, PT ;  /* 0x000000020700780c */ /* 0x000fda0003f25270 */
[----:B0-----:R-:W-:Y:S05]  /*75b0*/  @P1 BRA `(.L_x_119) ;  /* 0x0000000000041947 */ /* 0x001fea0003800000 */
[----:B------:R-:W-:Y:S01]  /*75c0*/  BPT.TRAP 0x1 ;  /* 0x000000040000795c */ /* 0x000fe20000300000 */
.L_x_119:
[----:B------:R-:W-:Y:S05]  /*75d0*/  @P0 BRA `(.L_x_120) ;  /* 0x0000000000040947 */ /* 0x000fea0003800000 */
[----:B------:R-:W-:Y:S01]  /*75e0*/  BPT.TRAP 0x1 ;  /* 0x000000040000795c */ /* 0x000fe20000300000 */
.L_x_120:
[--C-:B------:R-:W-:Y:S01]  /*75f0*/  IMAD R7, R6, 0x8000, R21.reuse ;  /* 0x0000800006077824 */ /* 0x100fe200078e0215 */
[----:B------:R-:W-:Y:S01]  /*7600*/  R2UR UR34, R20 ;  /* 0x00000000142272ca */ /* 0x000fe200000e0000 */
[----:B------:R-:W-:Y:S01]  /*7610*/  IMAD R21, R6, 0x5000, R21 ;  /* 0x0000500006157824 */ /* 0x000fe200078e0215 */
[----:B------:R-:W-:Y:S01]  /*7620*/  R2UR UR33, R12 ;  /* 0x000000000c2172ca */ /* 0x000fe200000e0000 */
[----:B------:R-:W-:Y:S01]  /*7630*/  VIADD R4, R4, 0xffffffff ;  /* 0xffffffff04047836 */ /* 0x000fe20000000000 */
[----:B------:R-:W-:Y:S01]  /*7640*/  R2UR UR24, R7 ;  /* 0x00000000071872ca */ /* 0x000fe200000e0000 */
[----:B------:R-:W-:Y:S01]  /*7650*/  UIADD3 UR14, UP0, UR38, 0xf0, URZ ;  /* 0x000000f0260e7890 */ /* 0x000fe2000ff1e03f */
[----:B------:R-:W-:Y:S01]  /*7660*/  R2UR UR8, R21 ;  /* 0x00000000150872ca */ /* 0x000fe200000e0000 */
[----:B------:R-:W-:Y:S01]  /*7670*/  UIADD3 UR40, UP1, UR38, 0x1f0, URZ ;  /* 0x000001f026287890 */ /* 0x000fe2000ff3e03f */
[----:B------:R-:W-:Y:S01]  /*7680*/  R2UR UR36, R8 ;  /* 0x00000000082472ca */ /* 0x000fe200000e0000 */
[----:B------:R-:W-:Y:S01]  /*7690*/  UIADD3.X UR15, URZ, UR39, URZ, UP0, !UPT ;  /* 0x000000273f0f7290 */ /* 0x000fe200087fe43f */
[----:B------:R-:W-:Y:S01]  /*76a0*/  R2UR UR35, R14 ;  /* 0x000000000e2372ca */ /* 0x000fe200000e0000 */
[----:B------:R-:W-:Y:S01]  /*76b0*/  UIADD3.X UR41, URZ, UR39, URZ, UP1, !UPT ;  /* 0x000000273f297290 */ /* 0x000fe20008ffe43f */
[----:B------:R-:W-:Y:S01]  /*76c0*/  R2UR UR19, R15 ;  /* 0x000000000f1372ca */ /* 0x000fe200000e0000 */
[----:B------:R-:W-:Y:S01]  /*76d0*/  UIADD3 UR26, UR34, 0x40, URZ ;  /* 0x00000040221a7890 */ /* 0x000fe2000fffe03f */
[----:B------:R-:W-:Y:S01]  /*76e0*/  ISETP.GT.AND P3, PT, R4, 0x1, PT ;  /* 0x000000010400780c */ /* 0x000fe20003f64270 */
[----:B------:R-:W-:Y:S01]  /*76f0*/  VIADD R6, R6, 0x1 ;  /* 0x0000000106067836 */ /* 0x000fe20000000000 */
[----:B------:R-:W-:Y:S01]  /*7700*/  UMOV UR22, 0x0 ;  /* 0x0000000000167882 */ /* 0x000fe20000000000 */
[----:B------:R-:W-:Y:S01]  /*7710*/  UIADD3 UR32, UR24, 0x100, URZ ;  /* 0x0000010018207890 */ /* 0x000fe2000fffe03f */
[----:B------:R-:W-:Y:S01]  /*7720*/  VIADD R20, R20, 0x80 ;  /* 0x0000008014147836 */ /* 0x000fe20000000000 */
[----:B------:R-:W-:Y:S01]  /*7730*/  UIADD3 UR24, UR24, 0x4100, URZ ;  /* 0x0000410018187890 */ /* 0x000fe2000fffe03f */
[----:B------:R-:W-:Y:S01]  /*7740*/  ISETP.NE.AND P1, PT, R6, 0x4, PT ;  /* 0x000000040600780c */ /* 0x000fe20003f25270 */
[----:B------:R-:W-:-:S02]  /*7750*/  UIADD3 UR16, UR8, 0x20100, URZ ;  /* 0x0002010008107890 */ /* 0x000fc4000fffe03f */
[----:B------:R-:W-:Y:S01]  /*7760*/  UIADD3 UR8, UR8, 0x22900, URZ ;  /* 0x0002290008087890 */ /* 0x000fe2000fffe03f */
[----:B------:R-:W-:Y:S01]  /*7770*/  SEL R12, RZ, 0x1, P1 ;  /* 0x00000001ff0c7807 */ /* 0x000fe20000800000 */
[----:B------:R-:W-:Y:S01]  /*7780*/  UMOV UR23, 0x10000000 ;  /* 0x1000000000177882 */ /* 0x000fe20000000000 */
[----:B------:R-:W-:Y:S01]  /*7790*/  UMOV UR25, UR33 ;  /* 0x0000002100197c82 */ /* 0x000fe20008000000 */
[----:B------:R-:W-:Y:S01]  /*77a0*/  UMOV UR28, UR36 ;  /* 0x00000024001c7c82 */ /* 0x000fe20008000000 */
[----:B------:R-:W-:Y:S01]  /*77b0*/  UMOV UR27, UR35 ;  /* 0x00000023001b7c82 */ /* 0x000fe20008000000 */
[----:B------:R-:W-:Y:S01]  /*77c0*/  UMOV UR17, UR33 ;  /* 0x0000002100117c82 */ /* 0x000fe20008000000 */
[----:B------:R-:W-:Y:S01]  /*77d0*/  UMOV UR18, UR34 ;  /* 0x0000002200127c82 */ /* 0x000fe20008000000 */
[----:B------:R-:W-:Y:S01]  /*77e0*/  UMOV UR20, UR36 ;  /* 0x0000002400147c82 */ /* 0x000fe20008000000 */
[----:B------:R0:W-:Y:S01]  /*77f0*/  UTMALDG.3D [UR32], [UR14], desc[UR22] ;  /* 0x000016200e0075b4 */ /* 0x0001e20008011000 */
[----:B------:R-:W-:Y:S01]  /*7800*/  UMOV UR9, UR33 ;  /* 0x0000002100097c82 */ /* 0x000fe20008000000 */
[----:B------:R-:W-:Y:S01]  /*7810*/  UMOV UR11, UR19 ;  /* 0x00000013000b7c82 */ /* 0x000fe20008000000 */
[----:B------:R-:W-:Y:S01]  /*7820*/  UMOV UR12, UR36 ;  /* 0x00000024000c7c82 */ /* 0x000fe20008000000 */
[----:B------:R-:W-:Y:S01]  /*7830*/  UMOV UR10, UR26 ;  /* 0x0000001a000a7c82 */ /* 0x000fe20008000000 */
[----:B------:R-:W-:-:S02]  /*7840*/  LOP3.LUT R5, R5, R12, RZ, 0x3c, !PT ;  /* 0x0000000c05057212 */ /* 0x000fc400078e3cff */
[----:B------:R-:W-:Y:S01]  /*7850*/  SEL R6, R6, RZ, P1 ;  /* 0x000000ff06067207 */ /* 0x000fe20000800000 */
[----:B------:R0:W-:Y:S01]  /*7860*/  UTMALDG.3D [UR24], [UR14], desc[UR22] ;  /* 0x000016180e0075b4 */ /* 0x0001e20008011000 */
[----:B------:R0:W-:Y:S01]  /*7870*/  UTMALDG.3D [UR16], [UR40], desc[UR22] ;  /* 0x00001610280075b4 */ /* 0x0001e20008011000 */
[----:B------:R0:W-:Y:S02]  /*7880*/  UTMALDG.3D [UR8], [UR40], desc[UR22] ;  /* 0x00001608280075b4 */ /* 0x0001e40008011000 */
[----:B0-----:R-:W-:Y:S05]  /*7890*/  @P3 BRA `(.L_x_121) ;  /* 0xfffffffc00183947 */ /* 0x001fea000383ffff */
.L_x_117:
[----:B------:R-:W-:Y:S05]  /*78a0*/  BSYNC B1 ;  /* 0x0000000000017941 */ /* 0x000fea0003800000 */
.L_x_116:
[----:B------:R-:W-:Y:S01]  /*78b0*/  LOP3.LUT P3, RZ, R11, 0xff, RZ, 0xc0, !PT ;  /* 0x000000ff0bff7812 */ /* 0x000fe2000786c0ff */
[----:B------:R-:W-:Y:S01]  /*78c0*/  IMAD.IADD R0, R13, 0x1, R0 ;  /* 0x000000010d007824 */ /* 0x000fe200078e0200 */
[----:B------:R-:W-:Y:S01]  /*78d0*/  IADD3 R16, P4, R16, UR30, RZ ;  /* 0x0000001e10107c10 */ /* 0x000fe2000ff9e0ff */
[----:B------:R-:W-:Y:S01]  /*78e0*/  ULDC.64 UR8, c[0x0][0x650] ;  /* 0x0001940000087ab9 */ /* 0x000fe20000000a00 */
[----:B------:R-:W-:Y:S01]  /*78f0*/  BSSY B1, `(.L_x_122) ;  /* 0x000006b000017945 */ /* 0x000fe20003800000 */
[----:B------:R-:W-:Y:S01]  /*7900*/  IMAD.MOV.U32 R7, RZ, RZ, -0x1 ;  /* 0xffffffffff077424 */ /* 0x000fe200078e00ff */
[----:B------:R-:W-:Y:S01]  /*7910*/  SHF.R.U32.HI R4, RZ, 0x2, R0 ;  /* 0x00000002ff047819 */ /* 0x000fe20000011600 */
[----:B------:R-:W-:Y:S01]  /*7920*/  IMAD.MOV.U32 R9, RZ, RZ, -0x1 ;  /* 0xffffffffff097424 */ /* 0x000fe200078e00ff */
[----:B------:R-:W-:Y:S01]  /*7930*/  ISETP.GT.U32.AND P1, PT, R0, 0x3, PT ;  /* 0x000000030000780c */ /* 0x000fe20003f24070 */
[----:B------:R-:W-:Y:S01]  /*7940*/  IMAD.MOV.U32 R8, RZ, RZ, -0x1 ;  /* 0xffffffffff087424 */ /* 0x000fe200078e00ff */
[----:B------:R-:W-:-:S02]  /*7950*/  LOP3.LUT R4, R4, 0x1, RZ, 0xc0, !PT ;  /* 0x0000000104047812 */ /* 0x000fc400078ec0ff */
[----:B------:R-:W-:Y:S01]  /*7960*/  ISETP.LT.U32.AND P1, PT, R13, 0x4, P1 ;  /* 0x000000040d00780c */ /* 0x000fe20000f21070 */
[----:B------:R-:W0:Y:S01]  /*7970*/  @P3 S2R R6, SR_CgaCtaId ;  /* 0x0000000000063919 */ /* 0x000e220000008800 */
[----:B------:R-:W-:Y:S02]  /*7980*/  @P3 MOV R5, 0x400 ;  /* 0x0000040000053802 */ /* 0x000fe40000000f00 */
[----:B------:R-:W-:Y:S02]  /*7990*/  IADD3.X R17, R17, UR7, RZ, P4, !PT ;  /* 0x0000000711117c10 */ /* 0x000fe4000a7fe4ff */
[----:B------:R-:W-:Y:S02]  /*79a0*/  ISETP.GE.U32.AND P4, PT, R16, UR8, PT ;  /* 0x0000000810007c0c */ /* 0x000fe4000bf86070 */
[----:B------:R-:W-:Y:S02]  /*79b0*/  LOP3.LUT R0, R0, 0x3, RZ, 0xc0, !PT ;  /* 0x0000000300007812 */ /* 0x000fe400078ec0ff */
[----:B------:R-:W-:-:S02]  /*79c0*/  PRMT R11, RZ, 0x7610, R11 ;  /* 0x00007610ff0b7816 */ /* 0x000fc4000000000b */
[----:B0-----:R-:W-:-:S04]  /*79d0*/  @P3 LEA R5, R6, R5, 0x18 ;  /* 0x0000000506053211 */ /* 0x001fc800078ec0ff */
[----:B------:R0:W-:Y:S01]  /*79e0*/  @P3 SYNCS.ARRIVE.TRANS64.A1T0 RZ, [R5+URZ+0x58], RZ ;  /* 0x000058ff05ff39a7 */ /* 0x0001e2000810003f */
[----:B------:R-:W-:Y:S02]  /*79f0*/  ISETP.NE.U32.AND P3, PT, R4, 0x1, PT ;  /* 0x000000010400780c */ /* 0x000fe40003f65070 */
[----:B------:R-:W-:Y:S02]  /*7a00*/  SEL R4, RZ, 0x1, !P1 ;  /* 0x00000001ff047807 */ /* 0x000fe40004800000 */
[----:B------:R-:W-:Y:S02]  /*7a10*/  ISETP.GE.U32.AND.EX P1, PT, R17, UR9, PT, P4 ;  /* 0x0000000911007c0c */ /* 0x000fe4000bf26140 */
[----:B------:R-:W-:-:S04]  /*7a20*/  ISETP.GT.U32.AND P3, PT, R13, 0x3, !P3 ;  /* 0x000000030d00780c */ /* 0x000fc80005f64070 */
[----:B0-----:R-:W-:-:S04]  /*7a30*/  SEL R5, RZ, 0x1, !P3 ;  /* 0x00000001ff057807 */ /* 0x001fc80005800000 */
[--C-:B------:R-:W-:Y:S02]  /*7a40*/  LOP3.LUT R3, R5, R3, R4.reuse, 0x96, !PT ;  /* 0x0000000305037212 */ /* 0x100fe400078e9604 */
[----:B------:R-:W-:Y:S01]  /*7a50*/  PRMT R4, RZ, 0x7610, R4 ;  /* 0x00007610ff047816 */ /* 0x000fe20000000004 */
[----:B------:R-:W-:Y:S06]  /*7a60*/  @P1 BRA `(.L_x_123) ;  /* 0x00000004004c1947 */ /* 0x000fec0003800000 */
[----:B------:R-:W-:Y:S01]  /*7a70*/  ULDC.64 UR8, c[0x0][0x628] ;  /* 0x00018a0000087ab9 */ /* 0x000fe20000000a00 */
[----:B------:R-:W0:Y:S01]  /*7a80*/  S2R R14, SR_CTAID.X ;  /* 0x00000000000e7919 */ /* 0x000e220000002500 */
[----:B------:R-:W-:Y:S01]  /*7a90*/  ISETP.NE.U32.AND P1, PT, RZ, UR8, PT ;  /* 0x00000008ff007c0c */ /* 0x000fe2000bf25070 */
[----:B------:R-:W-:Y:S01]  /*7aa0*/  ULDC UR11, c[0x0][0x630] ;  /* 0x00018c00000b7ab9 */ /* 0x000fe20000000800 */
[----:B------:R-:W-:Y:S01]  /*7ab0*/  IMAD.MOV.U32 R4, RZ, RZ, R16 ;  /* 0x000000ffff047224 */ /* 0x000fe200078e0010 */
[----:B------:R-:W1:Y:S01]  /*7ac0*/  S2R R12, SR_CTAID.Y ;  /* 0x00000000000c7919 */ /* 0x000e620000002600 */
[----:B------:R-:W-:Y:S01]  /*7ad0*/  ISETP.NE.AND.EX P1, PT, RZ, UR9, PT, P1 ;  /* 0x00000009ff007c0c */ /* 0x000fe2000bf25310 */
[----:B------:R-:W-:-:S12]  /*7ae0*/  IMAD.MOV.U32 R5, RZ, RZ, R17 ;  /* 0x000000ffff057224 */ /* 0x000fd800078e0011 */
[----:B------:R-:W-:Y:S05]  /*7af0*/  @!P1 BRA `(.L_x_124) ;  /* 0x0000000000289947 */ /* 0x000fea0003800000 */
[----:B------:R-:W-:Y:S02]  /*7b00*/  ULDC UR10, c[0x0][0x634] ;  /* 0x00018d00000a7ab9 */ /* 0x000fe40000000800 */
[----:B------:R-:W-:-:S05]  /*7b10*/  IADD3 R9, P1, R16, UR10, RZ ;  /* 0x0000000a10097c10 */ /* 0x000fca000ff3e0ff */
[----:B------:R-:W-:-:S04]  /*7b20*/  IMAD.X R15, RZ, RZ, R17, P1 ;  /* 0x000000ffff0f7224 */ /* 0x000fc800008e0611 */
[----:B------:R-:W-:-:S04]  /*7b30*/  IMAD.WIDE.U32 R6, R15, UR8, RZ ;  /* 0x000000080f067c25 */ /* 0x000fc8000f8e00ff */
[----:B------:R-:W-:-:S04]  /*7b40*/  IMAD.WIDE.U32 R6, P1, R9, UR9, R6 ;  /* 0x0000000909067c25 */ /* 0x000fc8000f820006 */
[----:B------:R-:W-:-:S04]  /*7b50*/  IMAD.WIDE.U32 R8, R9, UR8, RZ ;  /* 0x0000000809087c25 */ /* 0x000fc8000f8e00ff */
[----:B------:R-:W-:Y:S01]  /*7b60*/  IMAD.X R5, RZ, RZ, RZ, P1 ;  /* 0x000000ffff057224 */ /* 0x000fe200008e06ff */
[----:B------:R-:W-:Y:S01]  /*7b70*/  IADD3 RZ, P1, R9, R6, RZ ;  /* 0x0000000609ff7210 */ /* 0x000fe20007f3e0ff */
[----:B------:R-:W-:-:S04]  /*7b80*/  IMAD.MOV.U32 R4, RZ, RZ, R7 ;  /* 0x000000ffff047224 */ /* 0x000fc800078e0007 */
[----:B------:R-:W-:-:S08]  /*7b90*/  IMAD.WIDE.U32.X R4, R15, UR9, R4, P1 ;  /* 0x000000090f047c25 */ /* 0x000fd000088e0404 */
.L_x_124:
[--C-:B------:R-:W-:Y:S01]  /*7ba0*/  SHF.R.U64 R8, R4, UR11, R5.reuse ;  /* 0x0000000b04087c19 */ /* 0x100fe20008001205 */
[----:B------:R-:W-:Y:S01]  /*7bb0*/  ULDC.64 UR8, c[0x0][0x620] ;  /* 0x0001880000087ab9 */ /* 0x000fe20000000a00 */
[----:B------:R-:W-:Y:S01]  /*7bc0*/  SHF.R.U32.HI R4, RZ, UR11, R5 ;  /* 0x0000000bff047c19 */ /* 0x000fe20008011605 */
[----:B------:R-:W2:Y:S01]  /*7bd0*/  LDC R25, c[0x0][0x144] ;  /* 0x00005100ff197b82 */ /* 0x000ea20000000800 */
[----:B------:R-:W-:Y:S01]  /*7be0*/  IADD3 R7, P1, RZ, -R8, RZ ;  /* 0x80000008ff077210 */ /* 0x000fe20007f3e0ff */
[----:B------:R-:W-:Y:S01]  /*7bf0*/  ULDC.64 UR12, c[0x0][0x640] ;  /* 0x00019000000c7ab9 */ /* 0x000fe20000000a00 */
[----:B0-----:R-:W-:Y:S01]  /*7c00*/  I2FP.F32.U32 R9, R14 ;  /* 0x0000000e00097245 */ /* 0x001fe20000201000 */
[----:B------:R-:W-:Y:S02]  /*7c10*/  ULDC UR10, c[0x0][0x608] ;  /* 0x00018200000a7ab9 */ /* 0x000fe40000000800 */
[----:B------:R-:W-:Y:S01]  /*7c20*/  IMAD.X R4, RZ, RZ, ~R4, P1 ;  /* 0x000000ffff047224 */ /* 0x000fe200008e0e04 */
[----:B------:R-:W-:Y:S01]  /*7c30*/  ISETP.NE.U32.AND P1, PT, RZ, UR12, PT ;  /* 0x0000000cff007c0c */ /* 0x000fe2000bf25070 */
[----:B------:R-:W0:Y:S02]  /*7c40*/  LDC R21, c[0x0][0x148] ;  /* 0x00005200ff157b82 */ /* 0x000e240000000800 */
[----:B------:R-:W-:Y:S01]  /*7c50*/  IMAD R6, R4, UR8, RZ ;  /* 0x0000000804067c24 */ /* 0x000fe2000f8e02ff */
[----:B------:R-:W-:Y:S01]  /*7c60*/  ISETP.NE.AND.EX P1, PT, RZ, UR13, PT, P1 ;  /* 0x0000000dff007c0c */ /* 0x000fe2000bf25310 */
[----:B------:R-:W-:Y:S01]  /*7c70*/  IMAD.WIDE.U32 R4, R7, UR8, R16 ;  /* 0x0000000807047c25 */ /* 0x000fe2000f8e0010 */
[----:B------:R-:W-:-:S03]  /*7c80*/  ULDC UR8, c[0x0][0x150] ;  /* 0x0000540000087ab9 */ /* 0x000fc60000000800 */
[----:B------:R-:W-:Y:S02]  /*7c90*/  IMAD R7, R7, UR9, R6 ;  /* 0x0000000907077c24 */ /* 0x000fe4000f8e0206 */
[----:B------:R-:W-:Y:S01]  /*7ca0*/  FMUL R6, R9, UR8 ;  /* 0x0000000809067c20 */ /* 0x000fe20008400000 */
[----:B------:R-:W-:Y:S01]  /*7cb0*/  ULDC UR8, c[0x0][0x618] ;  /* 0x0001860000087ab9 */ /* 0x000fe20000000800 */
[----:B------:R-:W-:Y:S01]  /*7cc0*/  ULDC UR9, c[0x0][0x154] ;  /* 0x0000550000097ab9 */ /* 0x000fe20000000800 */
[----:B------:R-:W-:-:S03]  /*7cd0*/  IMAD.IADD R5, R5, 0x1, R7 ;  /* 0x0000000105057824 */ /* 0x000fc600078e0207 */
[----:B------:R-:W3:Y:S02]  /*7ce0*/  F2I.U32.TRUNC.NTZ R6, R6 ;  /* 0x0000000600067305 */ /* 0x000ee4000020f000 */
[----:B------:R-:W-:Y:S02]  /*7cf0*/  SHF.R.U64 R9, R4, UR8, R5 ;  /* 0x0000000804097c19 */ /* 0x000fe40008001205 */
[----:B-1----:R-:W-:-:S05]  /*7d00*/  I2FP.F32.U32 R4, R12 ;  /* 0x0000000c00047245 */ /* 0x002fca0000201000 */
[----:B------:R-:W-:Y:S01]  /*7d10*/  FMUL R22, R4, UR9 ;  /* 0x0000000904167c20 */ /* 0x000fe20008400000 */
[----:B------:R-:W-:Y:S01]  /*7d20*/  SHF.R.U32.HI R4, RZ, UR8, R5 ;  /* 0x00000008ff047c19 */ /* 0x000fe20008011605 */
[----:B------:R-:W-:-:S03]  /*7d30*/  ULDC UR8, c[0x0][0x658] ;  /* 0x0001960000087ab9 */ /* 0x000fc60000000800 */
[--C-:B------:R-:W-:Y:S01]  /*7d40*/  SHF.R.U64 R20, R9, UR10, R4.reuse ;  /* 0x0000000a09147c19 */ /* 0x100fe20008001204 */
[----:B------:R-:W1:Y:S01]  /*7d50*/  F2I.U32.TRUNC.NTZ R22, R22 ;  /* 0x0000001600167305 */ /* 0x000e62000020f000 */
[----:B------:R-:W-:Y:S01]  /*7d60*/  SHF.R.U32.HI R5, RZ, UR10, R4 ;  /* 0x0000000aff057c19 */ /* 0x000fe20008011604 */
[----:B---3--:R-:W-:-:S03]  /*7d70*/  IMAD.MOV R6, RZ, RZ, -R6 ;  /* 0x000000ffff067224 */ /* 0x008fc600078e0a06 */
[--C-:B------:R-:W-:Y:S01]  /*7d80*/  SHF.R.U64 R15, R20, UR8, R5.reuse ;  /* 0x00000008140f7c19 */ /* 0x100fe20008001205 */
[----:B--2---:R-:W-:Y:S01]  /*7d90*/  IMAD R14, R25, R6, R14 ;  /* 0x00000006190e7224 */ /* 0x004fe200078e020e */
[----:B------:R-:W-:-:S03]  /*7da0*/  SHF.R.U32.HI R23, RZ, UR8, R5 ;  /* 0x00000008ff177c19 */ /* 0x000fc60008011605 */
[----:B------:R-:W-:Y:S02]  /*7db0*/  IMAD.MOV.U32 R4, RZ, RZ, R15 ;  /* 0x000000ffff047224 */ /* 0x000fe400078e000f */
[----:B------:R-:W-:Y:S01]  /*7dc0*/  IMAD.MOV.U32 R5, RZ, RZ, R23 ;  /* 0x000000ffff057224 */ /* 0x000fe200078e0017 */
[----:B-1----:R-:W-:Y:S06]  /*7dd0*/  @!P1 BRA `(.L_x_125) ;  /* 0x0000000000289947 */ /* 0x002fec0003800000 */
[----:B------:R-:W-:Y:S02]  /*7de0*/  ULDC UR8, c[0x0][0x64c] ;  /* 0x0001930000087ab9 */ /* 0x000fe40000000800 */
[----:B------:R-:W-:-:S05]  /*7df0*/  IADD3 R5, P1, R15, UR8, RZ ;  /* 0x000000080f057c10 */ /* 0x000fca000ff3e0ff */
[----:B------:R-:W-:-:S04]  /*7e00*/  IMAD.X R23, RZ, RZ, R23, P1 ;  /* 0x000000ffff177224 */ /* 0x000fc800008e0617 */
[----:B------:R-:W-:-:S04]  /*7e10*/  IMAD.WIDE.U32 R6, R23, UR12, RZ ;  /* 0x0000000c17067c25 */ /* 0x000fc8000f8e00ff */
[----:B------:R-:W-:-:S04]  /*7e20*/  IMAD.WIDE.U32 R6, P1, R5, UR13, R6 ;  /* 0x0000000d05067c25 */ /* 0x000fc8000f820006 */
[----:B------:R-:W-:-:S04]  /*7e30*/  IMAD.WIDE.U32 R4, R5, UR12, RZ ;  /* 0x0000000c05047c25 */ /* 0x000fc8000f8e00ff */
[----:B------:R-:W-:Y:S01]  /*7e40*/  IMAD.MOV.U32 R4, RZ, RZ, R7 ;  /* 0x000000ffff047224 */ /* 0x000fe200078e0007 */
[----:B------:R-:W-:Y:S01]  /*7e50*/  IADD3 RZ, P3, R5, R6, RZ ;  /* 0x0000000605ff7210 */ /* 0x000fe20007f7e0ff */
[----:B------:R-:W-:-:S04]  /*7e60*/  IMAD.X R5, RZ, RZ, RZ, P1 ;  /* 0x000000ffff057224 */ /* 0x000fc800008e06ff */
[----:B------:R-:W-:-:S08]  /*7e70*/  IMAD.WIDE.U32.X R4, R23, UR13, R4, P3 ;  /* 0x0000000d17047c25 */ /* 0x000fd000098e0404 */
.L_x_125:
[----:B------:R-:W-:Y:S01]  /*7e80*/  ISETP.NE.AND P1, PT, R2, 0x1, PT ;  /* 0x000000010200780c */ /* 0x000fe20003f25270 */
[----:B------:R-:W-:Y:S01]  /*7e90*/  ULDC UR8, c[0x0][0x648] ;  /* 0x0001920000087ab9 */ /* 0x000fe20000000800 */
[----:B------:R-:W-:Y:S01]  /*7ea0*/  LOP3.LUT R20, R20, UR6, RZ, 0xc0, !PT ;  /* 0x0000000614147c12 */ /* 0x000fe2000f8ec0ff */
[----:B------:R-:W-:Y:S01]  /*7eb0*/  IMAD.MOV R22, RZ, RZ, -R22 ;  /* 0x000000ffff167224 */ /* 0x000fe200078e0a16 */
[----:B------:R-:W-:Y:S01]  /*7ec0*/  SHF.R.U64 R5, R4, UR8, R5 ;  /* 0x0000000804057c19 */ /* 0x000fe20008001205 */
[----:B------:R-:W-:Y:S01]  /*7ed0*/  ULDC UR8, c[0x0][0x638] ;  /* 0x00018e0000087ab9 */ /* 0x000fe20000000800 */
[----:B------:R-:W-:Y:S01]  /*7ee0*/  LOP3.LUT R6, R9, UR4, RZ, 0xc0, !PT ;  /* 0x0000000409067c12 */ /* 0x000fe2000f8ec0ff */
[----:B------:R-:W-:Y:S02]  /*7ef0*/  ULDC UR9, c[0x0][0x610] ;  /* 0x0001840000097ab9 */ /* 0x000fe40000000800 */
[----:B------:R-:W-:Y:S02]  /*7f00*/  IMAD.MOV R4, RZ, RZ, -R5 ;  /* 0x000000ffff047224 */ /* 0x000fe400078e0a05 */
[----:B------:R-:W-:-:S02]  /*7f10*/  IMAD R5, R5, UR5, R20 ;  /* 0x0000000505057c24 */ /* 0x000fc4000f8e0214 */
[----:B0-----:R-:W-:Y:S02]  /*7f20*/  @P1 IMAD R14, R21, R22, R12 ;  /* 0x00000016150e1224 */ /* 0x001fe400078e020c */
[----:B------:R-:W-:Y:S01]  /*7f30*/  IMAD R15, R4, UR8, R15 ;  /* 0x00000008040f7c24 */ /* 0x000fe2000f8e020f */
[----:B------:R-:W-:Y:S01]  /*7f40*/  ULDC UR8, c[0x0][0x600] ;  /* 0x0001800000087ab9 */ /* 0x000fe20000000800 */
[----:B------:R-:W-:Y:S02]  /*7f50*/  IMAD R14, R5, UR9, R14 ;  /* 0x00000009050e7c24 */ /* 0x000fe4000f8e020e */
[----:B------:R-:W-:Y:S02]  /*7f60*/  IMAD R15, R15, UR8, R6 ;  /* 0x000000080f0f7c24 */ /* 0x000fe4000f8e0206 */
[----:B------:R-:W-:-:S03]  /*7f70*/  IMAD.MOV.U32 R4, RZ, RZ, 0x1 ;  /* 0x00000001ff047424 */ /* 0x000fc600078e00ff */
[----:B------:R-:W-:Y:S02]  /*7f80*/  SEL R9, R15, R14, !P1 ;  /* 0x0000000e0f097207 */ /* 0x000fe40004800000 */
[----:B------:R-:W-:-:S07]  /*7f90*/  SEL R7, R14, R15, !P1 ;  /* 0x0000000f0e077207 */ /* 0x000fce0004800000 */
.L_x_123:
[----:B------:R-:W-:Y:S05]  /*7fa0*/  BSYNC B1 ;  /* 0x0000000000017941 */ /* 0x000fea0003800000 */
.L_x_122:
[----:B------:R-:W-:-:S13]  /*7fb0*/  LOP3.LUT P1, RZ, R4, 0xff, RZ, 0xc0, !PT ;  /* 0x000000ff04ff7812 */ /* 0x000fda000782c0ff */
[----:B------:R-:W-:Y:S05]  /*7fc0*/  @P1 BRA `(.L_x_126) ;  /* 0xfffffff400181947 */ /* 0x000fea000383ffff */
[----:B------:R-:W-:Y:S05]  /*7fd0*/  BSYNC B0 ;  /* 0x0000000000007941 */ /* 0x000fea0003800000 */
.L_x_114:
[----:B------:R-:W-:-:S03]  /*7fe0*/  UMOV UR8, 0xffffffff ;  /* 0xffffffff00087882 */ /* 0x000fc60000000000 */
[----:B------:R-:W-:Y:S05]  /*7ff0*/  BRA.DIV UR8, `(.L_x_127) ;  /* 0x0000000608187947 */ /* 0x000fea000b800000 */
[----:B------:R-:W-:-:S13]  /*8000*/  ELECT P6, URZ, PT ;  /* 0x00000000003f782f */ /* 0x000fda00038c0000 */
.L_x_141:
[----:B------:R-:W-:Y:S04]  /*8010*/  BSSY B0, `(.L_x_128) ;  /* 0x000002b000007945 */ /* 0x000fe80003800000 */
[----:B------:R-:W-:Y:S05]  /*8020*/  @!P6 BRA `(.L_x_129) ;  /* 0x0000000000a4e947 */ /* 0x000fea0003800000 */
[----:B------:R-:W-:-:S04]  /*8030*/  LOP3.LUT R19, R19, 0x2, RZ, 0xfc, !PT ;  /* 0x0000000213137812 */ /* 0x000fc800078efcff */
[----:B------:R-:W-:-:S13]  /*8040*/  ISETP.NE.AND P0, PT, R19, 0x3, PT ;  /* 0x000000031300780c */ /* 0x000fda0003f05270 */
[----:B------:R-:W-:Y:S05]  /*8050*/  @!P0 BRA `(.L_x_130) ;  /* 0x0000000000048947 */ /* 0x000fea0003800000 */
[----:B------:R-:W-:Y:S01]  /*8060*/  BPT.TRAP 0x1 ;  /* 0x000000040000795c */ /* 0x000fe20000300000 */
.L_x_130:
[----:B------:R-:W0:Y:S01]  /*8070*/  S2R R5, SR_CgaCtaId ;  /* 0x0000000000057919 */ /* 0x000e220000008800 */
[----:B------:R-:W-:Y:S02]  /*8080*/  MOV R2, 0x400 ;  /* 0x0000040000027802 */ /* 0x000fe40000000f00 */
[----:B------:R-:W-:Y:S02]  /*8090*/  SHF.L.U32 R4, R3, 0x1f, RZ ;  /* 0x0000001f03047819 */ /* 0x000fe400000006ff */
[----:B0-----:R-:W-:-:S05]  /*80a0*/  LEA R5, R5, R2, 0x18 ;  /* 0x0000000205057211 */ /* 0x001fca00078ec0ff */
[----:B------:R-:W-:-:S04]  /*80b0*/  VIADD R5, R5, 0x20 ;  /* 0x0000002005057836 */ /* 0x000fc80000000000 */
[C---:B------:R-:W-:Y:S02]  /*80c0*/  IMAD R7, R0.reuse, 0x8, R5 ;  /* 0x0000000800077824 */ /* 0x040fe400078e0205 */
[----:B------:R-:W-:Y:S02]  /*80d0*/  VIADD R0, R0, 0x1 ;  /* 0x0000000100007836 */ /* 0x000fe40000000000 */
[----:B------:R-:W0:Y:S03]  /*80e0*/  SYNCS.PHASECHK.TRANS64.TRYWAIT P0, [R7+URZ], R4 ;  /* 0x00000004070075a7 */ /* 0x000e26000800017f */
[----:B------:R-:W-:-:S04]  /*80f0*/  ISETP.NE.AND P1, PT, R0, 0x4, PT ;  /* 0x000000040000780c */ /* 0x000fc80003f25270 */
[----:B------:R-:W-:Y:S02]  /*8100*/  SEL R2, RZ, 0x1, P1 ;  /* 0x00000001ff027807 */ /* 0x000fe40000800000 */
[----:B------:R-:W-:Y:S02]  /*8110*/  SEL R0, R0, RZ, P1 ;  /* 0x000000ff00007207 */ /* 0x000fe40000800000 */
[----:B------:R-:W-:-:S03]  /*8120*/  LOP3.LUT R9, R3, R2, RZ, 0x3c, !PT ;  /* 0x0000000203097212 */ /* 0x000fc600078e3cff */
[----:B------:R-:W-:Y:S01]  /*8130*/  IMAD R6, R0, 0x8, R5 ;  /* 0x0000000800067824 */ /* 0x000fe200078e0205 */
[----:B------:R-:W-:Y:S01]  /*8140*/  SHF.L.U32 R3, R9, 0x1f, RZ ;  /* 0x0000001f09037819 */ /* 0x000fe200000006ff */
[----:B0-----:R-:W-:Y:S06]  /*8150*/  @!P0 BRA `(.L_x_131) ;  /* 0x0000000000e08947 */ /* 0x001fec0003800000 */
.L_x_142:
[----:B------:R-:W1:Y:S01]  /*8160*/  SYNCS.PHASECHK.TRANS64.TRYWAIT P0, [R6+URZ], R3 ;  /* 0x00000003060075a7 */ /* 0x000e62000800017f */
[----:B------:R-:W-:-:S05]  /*8170*/  VIADD R0, R0, 0x1 ;  /* 0x0000000100007836 */ /* 0x000fca0000000000 */
[----:B------:R-:W-:-:S04]  /*8180*/  ISETP.NE.AND P1, PT, R0, 0x4, PT ;  /* 0x000000040000780c */ /* 0x000fc80003f25270 */
[----:B------:R-:W-:Y:S02]  /*8190*/  SEL R2, RZ, 0x1, P1 ;  /* 0x00000001ff027807 */ /* 0x000fe40000800000 */
[----:B------:R-:W-:Y:S02]  /*81a0*/  SEL R0, R0, RZ, P1 ;  /* 0x000000ff00007207 */ /* 0x000fe40000800000 */
[----:B------:R-:W-:-:S03]  /*81b0*/  LOP3.LUT R9, R9, R2, RZ, 0x3c, !PT ;  /* 0x0000000209097212 */ /* 0x000fc600078e3cff */
[----:B0-----:R-:W-:Y:S01]  /*81c0*/  IMAD R7, R0, 0x8, R5 ;  /* 0x0000000800077824 */ /* 0x001fe200078e0205 */
[----:B------:R-:W-:Y:S01]  /*81d0*/  SHF.L.U32 R4, R9, 0x1f, RZ ;  /* 0x0000001f09047819 */ /* 0x000fe200000006ff */
[----:B-1----:R-:W-:Y:S06]  /*81e0*/  @!P0 BRA `(.L_x_132) ;  /* 0x0000000000d08947 */ /* 0x002fec0003800000 */
.L_x_143:
[----:B------:R-:W1:Y:S01]  /*81f0*/  SYNCS.PHASECHK.TRANS64.TRYWAIT P0, [R7+URZ], R4 ;  /* 0x00000004070075a7 */ /* 0x000e62000800017f */
[----:B------:R-:W-:-:S05]  /*8200*/  VIADD R0, R0, 0x1 ;  /* 0x0000000100007836 */ /* 0x000fca0000000000 */
[----:B------:R-:W-:-:S04]  /*8210*/  ISETP.NE.AND P1, PT, R0, 0x4, PT ;  /* 0x000000040000780c */ /* 0x000fc80003f25270 */
[----:B------:R-:W-:Y:S02]  /*8220*/  SEL R2, RZ, 0x1, P1 ;  /* 0x00000001ff027807 */ /* 0x000fe40000800000 */
[----:B------:R-:W-:Y:S02]  /*8230*/  SEL R0, R0, RZ, P1 ;  /* 0x000000ff00007207 */ /* 0x000fe40000800000 */
[----:B------:R-:W-:Y:S01]  /*8240*/  LOP3.LUT R2, R9, R2, RZ, 0x3c, !PT ;  /* 0x0000000209027212 */ /* 0x000fe200078e3cff */
[----:B-1----:R-:W-:Y:S06]  /*8250*/  @!P0 BRA `(.L_x_133) ;  /* 0x0000000000c88947 */ /* 0x002fec0003800000 */
.L_x_144:
[----:B------:R-:W-:Y:S01]  /*8260*/  IMAD R5, R0, 0x8, R5 ;  /* 0x0000000800057824 */ /* 0x000fe200078e0205 */
[----:B------:R-:W-:-:S07]  /*8270*/  SHF.L.U32 R0, R2, 0x1f, RZ ;  /* 0x0000001f02007819 */ /* 0x000fce00000006ff */
.L_x_134:
[----:B--2---:R2:W3:Y:S02]  /*8280*/  SYNCS.PHASECHK.TRANS64.TRYWAIT P0, [R5+URZ], R0 ;  /* 0x00000000050075a7 */ /* 0x0044e4000800017f */
[----:B---3--:R-:W-:Y:S05]  /*8290*/  @!P0 NANOSLEEP.SYNCS 0x989680 ;  /* 0x009896800000895d */ /* 0x008fea0003900000 */
[----:B------:R-:W3:Y:S02]  /*82a0*/  @!P0 SYNCS.PHASECHK.TRANS64 P0, [R5+URZ], R0 ;  /* 0x00000000050085a7 */ /* 0x000ee4000800007f */
[----:B---3--:R-:W-:Y:S05]  /*82b0*/  @!P0 BRA `(.L_x_134) ;  /* 0xfffffffc00f08947 */ /* 0x008fea000383ffff */
.L_x_129:
[----:B------:R-:W-:Y:S05]  /*82c0*/  BSYNC B0 ;  /* 0x0000000000007941 */ /* 0x000fea0003800000 */
.L_x_128:
[----:B------:R-:W-:Y:S05]  /*82d0*/  EXIT ;  /* 0x000000000000794d */ /* 0x000fea0003800000 */
.L_x_17:
[----:B---3--:R3:W4:Y:S02]  /*82e0*/  SYNCS.PHASECHK.TRANS64.TRYWAIT P1, [R3+URZ], R0 ;  /* 0x00000000030075a7 */ /* 0x008724000802017f */
[----:B----4-:R-:W-:Y:S05]  /*82f0*/  @!P1 NANOSLEEP.SYNCS 0x989680 ;  /* 0x009896800000995d */ /* 0x010fea0003900000 */
[----:B------:R-:W4:Y:S02]  /*8300*/  @!P1 SYNCS.PHASECHK.TRANS64 P1, [R3+URZ], R0 ;  /* 0x00000000030095a7 */ /* 0x000f24000802007f */
[----:B----4-:R-:W-:Y:S05]  /*8310*/  @!P1 BRA `(.L_x_17) ;  /* 0xfffffffc00f09947 */ /* 0x010fea000383ffff */
[----:B------:R-:W-:Y:S05]  /*8320*/  BRA `(.L_x_16) ;  /* 0xffffff8c00b87947 */ /* 0x000fea000383ffff */
.L_x_22:
[----:B-1----:R-:W-:-:S04]  /*8330*/  IMAD.U32 R4, RZ, RZ, UR9 ;  /* 0x00000009ff047e24 */ /* 0x002fc8000f8e00ff */
[----:B------:R1:W2:Y:S03]  /*8340*/  SYNCS.PHASECHK.TRANS64.TRYWAIT P1, [R4+URZ], R3 ;  /* 0x00000003040075a7 */ /* 0x0002a6000802017f */
[----:B--2---:R-:W-:Y:S05]  /*8350*/  @!P1 NANOSLEEP.SYNCS 0x989680 ;  /* 0x009896800000995d */ /* 0x004fea0003900000 */
[----:B------:R-:W2:Y:S02]  /*8360*/  @!P1 SYNCS.PHASECHK.TRANS64 P1, [R4+URZ], R3 ;  /* 0x00000003040095a7 */ /* 0x000ea4000802007f */
[----:B--2---:R-:W-:Y:S05]  /*8370*/  @!P1 BRA `(.L_x_22) ;  /* 0xfffffffc00ec9947 */ /* 0x004fea000383ffff */
[----:B------:R-:W-:Y:S05]  /*8380*/  BRA `(.L_x_21) ;  /* 0xffffffa000387947 */ /* 0x000fea000383ffff */
.L_x_115:
[----:B------:R-:W-:Y:S01]  /*8390*/  BSSY B1, `(.L_x_135) ;  /* 0x0000006000017945 */ /* 0x000fe20003800000 */
[----:B------:R-:W-:-:S07]  /*83a0*/  IMAD.MOV.U32 R15, RZ, RZ, -0x1 ;  /* 0xffffffffff0f7424 */ /* 0x000fce00078e00ff */
[----:B------:R-:W-:Y:S05]  /*83b0*/  WARPSYNC.COLLECTIVE R15, `(.L_x_136) ;  /* 0x000000000f0c7348 */ /* 0x000fea0003c00000 */
[----:B------:R-:W-:Y:S02]  /*83c0*/  ELECT P6, UR62, PT ;  /* 0x00000000003e782f */ /* 0x000fe400038c0000 */
[----:B------:R-:W-:Y:S01]  /*83d0*/  MOV R14, UR62 ;  /* 0x0000003e000e7c02 */ /* 0x000fe20008000f00 */
[----:B------:R-:W-:Y:S10]  /*83e0*/  ENDCOLLECTIVE ;  /* 0x000000000000791b */ /* 0x000ff40003800000 */
.L_x_136:
[----:B------:R-:W-:Y:S05]  /*83f0*/  BSYNC B1 ;  /* 0x0000000000017941 */ /* 0x000fea0003800000 */
.L_x_135:
[----:B------:R-:W-:Y:S05]  /*8400*/  BRA `(.L_x_137) ;  /* 0xfffffff000147947 */ /* 0x000fea000383ffff */
.L_x_118:
[----:B0-----:R0:W1:Y:S02]  /*8410*/  SYNCS.PHASECHK.TRANS64.TRYWAIT P1, [R12+URZ+0x20], R7 ;  /* 0x000020070c0075a7 */ /* 0x001064000802017f */
[----:B-1----:R-:W-:Y:S05]  /*8420*/  @!P1 NANOSLEEP.SYNCS 0x989680 ;  /* 0x009896800000995d */ /* 0x002fea0003900000 */
[----:B------:R-:W1:Y:S02]  /*8430*/  @!P1 SYNCS.PHASECHK.TRANS64 P1, [R12+URZ+0x20], R7 ;  /* 0x000020070c0095a7 */ /* 0x000e64000802007f */
[----:B-1----:R-:W-:Y:S05]  /*8440*/  @!P1 BRA `(.L_x_118) ;  /* 0xfffffffc00f09947 */ /* 0x002fea000383ffff */
[----:B------:R-:W-:Y:S05]  /*8450*/  BRA `(.L_x_138) ;  /* 0xfffffff000487947 */ /* 0x000fea000383ffff */
.L_x_127:
[----:B------:R-:W-:Y:S01]  /*8460*/  BSSY B0, `(.L_x_139) ;  /* 0x0000006000007945 */ /* 0x000fe20003800000 */
[----:B------:R-:W-:-:S07]  /*8470*/  IMAD.MOV.U32 R15, RZ, RZ, -0x1 ;  /* 0xffffffffff0f7424 */ /* 0x000fce00078e00ff */
[----:B------:R-:W-:Y:S05]  /*8480*/  WARPSYNC.COLLECTIVE R15, `(.L_x_140) ;  /* 0x000000000f0c7348 */ /* 0x000fea0003c00000 */
[----:B------:R-:W-:Y:S02]  /*8490*/  ELECT P6, UR62, PT ;  /* 0x00000000003e782f */ /* 0x000fe400038c0000 */
[----:B------:R-:W-:Y:S01]  /*84a0*/  MOV R14, UR62 ;  /* 0x0000003e000e7c02 */ /* 0x000fe20008000f00 */
[----:B------:R-:W-:Y:S10]  /*84b0*/  ENDCOLLECTIVE ;  /* 0x000000000000791b */ /* 0x000ff40003800000 */
.L_x_140:
[----:B------:R-:W-:Y:S05]  /*84c0*/  BSYNC B0 ;  /* 0x0000000000007941 */ /* 0x000fea0003800000 */
.L_x_139:
[----:B------:R-:W-:Y:S05]  /*84d0*/  BRA `(.L_x_141) ;  /* 0xfffffff800cc7947 */ /* 0x000fea000383ffff */
.L_x_131:
[----:B0-----:R0:W1:Y:S02]  /*84e0*/  SYNCS.PHASECHK.TRANS64.TRYWAIT P0, [R7+URZ], R4 ;  /* 0x00000004070075a7 */ /* 0x001064000800017f */
[----:B-1----:R-:W-:Y:S05]  /*84f0*/  @!P0 NANOSLEEP.SYNCS 0x989680 ;  /* 0x009896800000895d */ /* 0x002fea0003900000 */
[----:B------:R-:W1:Y:S02]  /*8500*/  @!P0 SYNCS.PHASECHK.TRANS64 P0, [R7+URZ], R4 ;  /* 0x00000004070085a7 */ /* 0x000e64000800007f */
[----:B-1----:R-:W-:Y:S05]  /*8510*/  @!P0 BRA `(.L_x_131) ;  /* 0xfffffffc00f08947 */ /* 0x002fea000383ffff */
[----:B------:R-:W-:Y:S05]  /*8520*/  BRA `(.L_x_142) ;  /* 0xfffffffc000c7947 */ /* 0x000fea000383ffff */
.L_x_132:
[----:B0-----:R0:W1:Y:S02]  /*8530*/  SYNCS.PHASECHK.TRANS64.TRYWAIT P0, [R6+URZ], R3 ;  /* 0x00000003060075a7 */ /* 0x001064000800017f */
[----:B-1----:R-:W-:Y:S05]  /*8540*/  @!P0 NANOSLEEP.SYNCS 0x989680 ;  /* 0x009896800000895d */ /* 0x002fea0003900000 */
[----:B------:R-:W1:Y:S02]  /*8550*/  @!P0 SYNCS.PHASECHK.TRANS64 P0, [R6+URZ], R3 ;  /* 0x00000003060085a7 */ /* 0x000e64000800007f */
[----:B-1----:R-:W-:Y:S05]  /*8560*/  @!P0 BRA `(.L_x_132) ;  /* 0xfffffffc00f08947 */ /* 0x002fea000383ffff */
[----:B------:R-:W-:Y:S05]  /*8570*/  BRA `(.L_x_143) ;  /* 0xfffffffc001c7947 */ /* 0x000fea000383ffff */
.L_x_133:
[----:B-1----:R1:W2:Y:S02]  /*8580*/  SYNCS.PHASECHK.TRANS64.TRYWAIT P0, [R7+URZ], R4 ;  /* 0x00000004070075a7 */ /* 0x0022a4000800017f */
[----:B--2---:R-:W-:Y:S05]  /*8590*/  @!P0 NANOSLEEP.SYNCS 0x989680 ;  /* 0x009896800000895d */ /* 0x004fea0003900000 */
[----:B------:R-:W2:Y:S02]  /*85a0*/  @!P0 SYNCS.PHASECHK.TRANS64 P0, [R7+URZ], R4 ;  /* 0x00000004070085a7 */ /* 0x000ea4000800007f */
[----:B--2---:R-:W-:Y:S05]  /*85b0*/  @!P0 BRA `(.L_x_133) ;  /* 0xfffffffc00f08947 */ /* 0x004fea000383ffff */
[----:B------:R-:W-:Y:S05]  /*85c0*/  BRA `(.L_x_144) ;  /* 0xfffffffc00247947 */ /* 0x000fea000383ffff */
.L_x_145:
[----:B------:R-:W-:-:S00]  /*85d0*/  BRA `(.L_x_145) ;  /* 0xfffffffc00fc7947 */ /* 0x000fc0000383ffff */
[----:B------:R-:W-:-:S00]  /*85e0*/  NOP ;  /* 0x0000000000007918 */ /* 0x000fc00000000000 */
        /* <DEDUP_REMOVED lines=9> */
.L_x_146:


//--------------------- .nv.global.init           --------------------------
	.section	.nv.global.init,"aw",@progbits
.nv.global.init:
	.type		$str$22,@object
	.size		$str$22,($str$23 - $str$22)
$str$22:
        /*0000*/ 	.byte	0x6b, 0x5f, 0x74, 0x69, 0x6c, 0x65, 0x5f, 0x63, 0x6f, 0x75, 0x6e, 0x74, 0x20, 0x3e, 0x3d, 0x20
        /*0010*/ 	.byte	0x31, 0x00
	.type		$str$23,@object
	.size		$str$23,(__unnamed_1 - $str$23)
$str$23:
        /*0012*/ 	.byte	0x2f, 0x74, 0x6d, 0x70, 0x2f, 0x63, 0x75, 0x74, 0x6c, 0x61, 0x73, 0x73, 0x5f, 0x73, 0x77, 0x65
        /*0022*/ 	.byte	0x65, 0x70, 0x5f, 0x73, 0x72, 0x63, 0x2f, 0x69, 0x6e, 0x63, 0x6c, 0x75, 0x64, 0x65, 0x2f, 0x63
        /*0032*/ 	.byte	0x75, 0x74, 0x6c, 0x61, 0x73, 0x73, 0x2f, 0x67, 0x65, 0x6d, 0x6d, 0x2f, 0x63, 0x6f, 0x6c, 0x6c
        /*0042*/ 	.byte	0x65, 0x63, 0x74, 0x69, 0x76, 0x65, 0x2f, 0x73, 0x6d, 0x39, 0x30, 0x5f, 0x6d, 0x6d, 0x61, 0x5f
        /*0052*/ 	.byte	0x74, 0x6d, 0x61, 0x5f, 0x67, 0x6d, 0x6d, 0x61, 0x5f, 0x73, 0x73, 0x5f, 0x77, 0x61, 0x72, 0x70
        /*0062*/ 	.byte	0x73, 0x70, 0x65, 0x63, 0x69, 0x61, 0x6c, 0x69, 0x7a, 0x65, 0x64, 0x2e, 0x68, 0x70, 0x70, 0x00
	.type		__unnamed_1,@object
	.size		__unnamed_1,(.L_0 - __unnamed_1)
__unnamed_1:
        /*0072*/ 	.byte	0x76, 0x6f, 0x69, 0x64, 0x20, 0x63, 0x75, 0x74, 0x6c, 0x61, 0x73, 0x73, 0x3a, 0x3a, 0x67, 0x65
        /* <DEDUP_REMOVED lines=179> */
        /*0bb2*/ 	.byte	0x64, 0x65, 0x6e, 0x74, 0x69, 0x74, 0x79, 0x5d, 0x00
.L_0:


//--------------------- .nv.shared._ZN7cutlass13device_kernelINS_4gemm6kernel13GemmUniversalIN4cute5tupleIJiiiiEEENS1_10collective13CollectiveMmaINS1_34MainloopSm90TmaGmmaWarpSpecializedILi4ENS5_IJNS4_1CILi1EEESB_SB_EEENS1_35KernelTmaWarpSpecializedCooperativeEEENS5_IJNSA_ILi128EEENSA_ILi80EEESF_EEENS_6half_tENS5_IJlSB_lEEESI_SJ_NS4_8TiledMMAINS4_8MMA_AtomIJNS4_4SM904GMMA25MMA_64x16x16_F32F16F16_SSILNSN_5MajorE0ELSP_0ELNSN_7ScaleInE1ELSQ_1EEEEEENS4_6LayoutINS5_IJNSA_ILi2EEESB_SB_EEENS5_IJSB_NSA_ILi0EEESW_EEEEENS5_IJNS4_10UnderscoreESZ_SZ_EEEEENS4_13SM90_TMA_LOADENS4_14ComposedLayoutINS4_7SwizzleILi3ELi4ELi3EEENS4_18smem_ptr_flag_bitsILi16EEENST_INS5_IJNSA_ILi8EEENSA_ILi64EEEEEENS5_IJS19_SB_EEEEEEEvNS4_8identityES12_S1D_vS1E_EENS_8epilogue10collective6detail29Sm90TmaWarpSpecializedAdapterINS1H_15DefaultEpilogueISI_SJ_SJ_NS1G_6thread17LinearCombinationISI_Li1EffLNS1L_9ScaleType4KindE0ELNS_15FloatRoundStyleE2ESI_EENS1_15EpilogueDefaultEEEEEvvEEEEvNT_6ParamsE --------------------------
	.section	.nv.shared._ZN7cutlass13device_kernelINS_4gemm6kernel13GemmUniversalIN4cute5tupleIJiiiiEEENS1_10collective13CollectiveMmaINS1_34MainloopSm90TmaGmmaWarpSpecializedILi4ENS5_IJNS4_1CILi1EEESB_SB_EEENS1_35KernelTmaWarpSpecializedCooperativeEEENS5_IJNSA_ILi128EEENSA_ILi80EEESF_EEENS_6half_tENS5_IJlSB_lEEESI_SJ_NS4_8TiledMMAINS4_8MMA_AtomIJNS4_4SM904GMMA25MMA_64x16x16_F32F16F16_SSILNSN_5MajorE0ELSP_0ELNSN_7ScaleInE1ELSQ_1EEEEEENS4_6LayoutINS5_IJNSA_ILi2EEESB_SB_EEENS5_IJSB_NSA_ILi0EEESW_EEEEENS5_IJNS4_10UnderscoreESZ_SZ_EEEEENS4_13SM90_TMA_LOADENS4_14ComposedLayoutINS4_7SwizzleILi3ELi4ELi3EEENS4_18smem_ptr_flag_bitsILi16EEENST_INS5_IJNSA_ILi8EEENSA_ILi64EEEEEENS5_IJS19_SB_EEEEEEEvNS4_8identityES12_S1D_vS1E_EENS_8epilogue10collective6detail29Sm90TmaWarpSpecializedAdapterINS1H_15DefaultEpilogueISI_SJ_SJ_NS1G_6thread17LinearCombinationISI_Li1EffLNS1L_9ScaleType4KindE0ELNS_15FloatRoundStyleE2ESI_EENS1_15EpilogueDefaultEEEEEvvEEEEvNT_6ParamsE,"aw",@nobits
	.sectionflags	@""
	.align	16
	.zero		1024


//--------------------- .nv.shared.reserved.0     --------------------------
	.section	.nv.shared.reserved.0,"aw",@nobits
	.weak		__nv_reservedSMEM_offset_0_alias
	.size		__nv_reservedSMEM_offset_0_alias, 0, 0
	.other		__nv_reservedSMEM_offset_0_alias,@"STO_CUDA_RESERVED_SHARED STV_DEFAULT"
__nv_reservedSMEM_offset_0_alias:
	.zero		0


//--------------------- .nv.global                --------------------------
	.section	.nv.global,"aw",@nobits
.nv.global:
	.type		_ZN40_INTERNAL_2275172a_4_k_cu_f98d03b2_102204cute1_E,@object
	.size		_ZN40_INTERNAL_2275172a_4_k_cu_f98d03b2_102204cute1_E,(_ZN40_INTERNAL_2275172a_4_k_cu_f98d03b2_102204cuda3std3__45__cpo6cbeginE - _ZN40_INTERNAL_2275172a_4_k_cu_f98d03b2_102204cute1_E)
_ZN40_INTERNAL_2275172a_4_k_cu_f98d03b2_102204cute1_E:
	.zero		1
	.type		_ZN40_INTERNAL_2275172a_4_k_cu_f98d03b2_102204cuda3std3__45__cpo6cbeginE,@object
	.size		_ZN40_INTERNAL_2275172a_4_k_cu_f98d03b2_102204cuda3std3__45__cpo6cbeginE,(_ZN40_INTERNAL_2275172a_4_k_cu_f98d03b2_102204cuda3std3__48in_placeE - _ZN40_INTERNAL_2275172a_4_k_cu_f98d03b2_102204cuda3std3__45__cpo6cbeginE)
_ZN40_INTERNAL_2275172a_4_k_cu_f98d03b2_102204cuda3std3__45__cpo6cbeginE:
	.zero		1
	.type		_ZN40_INTERNAL_2275172a_4_k_cu_f98d03b2_102204cuda3std3__48in_placeE,@object
	.size		_ZN40_INTERNAL_2275172a_4_k_cu_f98d03b2_102204cuda3std3__48in_placeE,(_ZN40_INTERNAL_2275172a_4_k_cu_f98d03b2_102204cuda3std6ranges3__45__cpo9iter_moveE - _ZN40_INTERNAL_2275172a_4_k_cu_f98d03b2_102204cuda3std3__48in_placeE)
_ZN40_INTERNAL_2275172a_4_k_cu_f98d03b2_102204cuda3std3__48in_placeE:
	.zero		1
	.type		_ZN40_INTERNAL_2275172a_4_k_cu_f98d03b2_102204cuda3std6ranges3__45__cpo9iter_moveE,@object
	.size		_ZN40_INTERNAL_2275172a_4_k_cu_f98d03b2_102204cuda3std6ranges3__45__cpo9iter_moveE,(_ZN40_INTERNAL_2275172a_4_k_cu_f98d03b2_102204cuda3std3__45__cpo5beginE - _ZN40_INTERNAL_2275172a_4_k_cu_f98d03b2_102204cuda3std6ranges3__45__cpo9iter_moveE)
_ZN40_INTERNAL_2275172a_4_k_cu_f98d03b2_102204cuda3std6ranges3__45__cpo9iter_moveE:
	.zero		1
	.type		_ZN40_INTERNAL_2275172a_4_k_cu_f98d03b2_102204cuda3std3__45__cpo5beginE,@object
	.size		_ZN40_INTERNAL_2275172a_4_k_cu_f98d03b2_102204cuda3std3__45__cpo5beginE,(_ZN40_INTERNAL_2275172a_4_k_cu_f98d03b2_102204cuda3std3__442_GLOBAL__N__2275172a_4_k_cu_f98d03b2_102206ignoreE - _ZN40_INTERNAL_2275172a_4_k_cu_f98d03b2_102204cuda3std3__45__cpo5beginE)
_ZN40_INTERNAL_2275172a_4_k_cu_f98d03b2_102204cuda3std3__45__cpo5beginE:
	.zero		1
	.type		_ZN40_INTERNAL_2275172a_4_k_cu_f98d03b2_102204cuda3std3__442_GLOBAL__N__2275172a_4_k_cu_f98d03b2_102206ignoreE,@object
	.size		_ZN40_INTERNAL_2275172a_4_k_cu_f98d03b2_102204cuda3std3__442_GLOBAL__N__2275172a_4_k_cu_f98d03b2_102206ignoreE,(_ZN40_INTERNAL_2275172a_4_k_cu_f98d03b2_102204cute7productE - _ZN40_INTERNAL_2275172a_4_k_cu_f98d03b2_102204cuda3std3__442_GLOBAL__N__2275172a_4_k_cu_f98d03b2_102206ignoreE)
_ZN40_INTERNAL_2275172a_4_k_cu_f98d03b2_102204cuda3std3__442_GLOBAL__N__2275172a_4_k_cu_f98d03b2_102206ignoreE:
	.zero		1
	.type		_ZN40_INTERNAL_2275172a_4_k_cu_f98d03b2_102204cute7productE,@object
	.size		_ZN40_INTERNAL_2275172a_4_k_cu_f98d03b2_102204cute7productE,(_ZN40_INTERNAL_2275172a_4_k_cu_f98d03b2_102204cuda3std3__45__cpo3endE - _ZN40_INTERNAL_2275172a_4_k_cu_f98d03b2_102204cute7productE)
_ZN40_INTERNAL_2275172a_4_k_cu_f98d03b2_102204cute7productE:
	.zero		1
	.type		_ZN40_INTERNAL_2275172a_4_k_cu_f98d03b2_102204cuda3std3__45__cpo3endE,@object
	.size		_ZN40_INTERNAL_2275172a_4_k_cu_f98d03b2_102204cuda3std3__45__cpo3endE,(_ZN40_INTERNAL_2275172a_4_k_cu_f98d03b2_102204cuda3std3__419piecewise_constructE - _ZN40_INTERNAL_2275172a_4_k_cu_f98d03b2_102204cuda3std3__45__cpo3endE)
_ZN40_INTERNAL_2275172a_4_k_cu_f98d03b2_102204cuda3std3__45__cpo3endE:
	.zero		1
	.type		_ZN40_INTERNAL_2275172a_4_k_cu_f98d03b2_102204cuda3std3__419piecewise_constructE,@object
	.size		_ZN40_INTERNAL_2275172a_4_k_cu_f98d03b2_102204cuda3std3__419piecewise_constructE,(_ZN40_INTERNAL_2275172a_4_k_cu_f98d03b2_102204cuda3std3__45__cpo4cendE - _ZN40_INTERNAL_2275172a_4_k_cu_f98d03b2_102204cuda3std3__419piecewise_constructE)
_ZN40_INTERNAL_2275172a_4_k_cu_f98d03b2_102204cuda3std3__419piecewise_constructE:
	.zero		1
	.type		_ZN40_INTERNAL_2275172a_4_k_cu_f98d03b2_102204cuda3std3__45__cpo4cendE,@object
	.size		_ZN40_INTERNAL_2275172a_4_k_cu_f98d03b2_102204cuda3std3__45__cpo4cendE,(_ZN40_INTERNAL_2275172a_4_k_cu_f98d03b2_102204cuda3std6ranges3__45__cpo4swapE - _ZN40_INTERNAL_2275172a_4_k_cu_f98d03b2_102204cuda3std3__45__cpo4cendE)
_ZN40_INTERNAL_2275172a_4_k_cu_f98d03b2_102204cuda3std3__45__cpo4cendE:
	.zero		1
	.type		_ZN40_INTERNAL_2275172a_4_k_cu_f98d03b2_102204cuda3std6ranges3__45__cpo4swapE,@object
	.size		_ZN40_INTERNAL_2275172a_4_k_cu_f98d03b2_102204cuda3std6ranges3__45__cpo4swapE,(.L_8 - _ZN40_INTERNAL_2275172a_4_k_cu_f98d03b2_102204cuda3std6ranges3__45__cpo4swapE)
_ZN40_INTERNAL_2275172a_4_k_cu_f98d03b2_102204cuda3std6ranges3__45__cpo4swapE:
	.zero		1
.L_8:


//--------------------- .nv.constant0._ZN7cutlass13device_kernelINS_4gemm6kernel13GemmUniversalIN4cute5tupleIJiiiiEEENS1_10collective13CollectiveMmaINS1_34MainloopSm90TmaGmmaWarpSpecializedILi4ENS5_IJNS4_1CILi1EEESB_SB_EEENS1_35KernelTmaWarpSpecializedCooperativeEEENS5_IJNSA_ILi128EEENSA_ILi80EEESF_EEENS_6half_tENS5_IJlSB_lEEESI_SJ_NS4_8TiledMMAINS4_8MMA_AtomIJNS4_4SM904GMMA25MMA_64x16x16_F32F16F16_SSILNSN_5MajorE0ELSP_0ELNSN_7ScaleInE1ELSQ_1EEEEEENS4_6LayoutINS5_IJNSA_ILi2EEESB_SB_EEENS5_IJSB_NSA_ILi0EEESW_EEEEENS5_IJNS4_10UnderscoreESZ_SZ_EEEEENS4_13SM90_TMA_LOADENS4_14ComposedLayoutINS4_7SwizzleILi3ELi4ELi3EEENS4_18smem_ptr_flag_bitsILi16EEENST_INS5_IJNSA_ILi8EEENSA_ILi64EEEEEENS5_IJS19_SB_EEEEEEEvNS4_8identityES12_S1D_vS1E_EENS_8epilogue10collective6detail29Sm90TmaWarpSpecializedAdapterINS1H_15DefaultEpilogueISI_SJ_SJ_NS1G_6thread17LinearCombinationISI_Li1EffLNS1L_9ScaleType4KindE0ELNS_15FloatRoundStyleE2ESI_EENS1_15EpilogueDefaultEEEEEvvEEEEvNT_6ParamsE --------------------------
	.section	.nv.constant0._ZN7cutlass13device_kernelINS_4gemm6kernel13GemmUniversalIN4cute5tupleIJiiiiEEENS1_10collective13CollectiveMmaINS1_34MainloopSm90TmaGmmaWarpSpecializedILi4ENS5_IJNS4_1CILi1EEESB_SB_EEENS1_35KernelTmaWarpSpecializedCooperativeEEENS5_IJNSA_ILi128EEENSA_ILi80EEESF_EEENS_6half_tENS5_IJlSB_lEEESI_SJ_NS4_8TiledMMAINS4_8MMA_AtomIJNS4_4SM904GMMA25MMA_64x16x16_F32F16F16_SSILNSN_5MajorE0ELSP_0ELNSN_7ScaleInE1ELSQ_1EEEEEENS4_6LayoutINS5_IJNSA_ILi2EEESB_SB_EEENS5_IJSB_NSA_ILi0EEESW_EEEEENS5_IJNS4_10UnderscoreESZ_SZ_EEEEENS4_13SM90_TMA_LOADENS4_14ComposedLayoutINS4_7SwizzleILi3ELi4ELi3EEENS4_18smem_ptr_flag_bitsILi16EEENST_INS5_IJNSA_ILi8EEENSA_ILi64EEEEEENS5_IJS19_SB_EEEEEEEvNS4_8identityES12_S1D_vS1E_EENS_8epilogue10collective6detail29Sm90TmaWarpSpecializedAdapterINS1H_15DefaultEpilogueISI_SJ_SJ_NS1G_6thread17LinearCombinationISI_Li1EffLNS1L_9ScaleType4KindE0ELNS_15FloatRoundStyleE2ESI_EENS1_15EpilogueDefaultEEEEEvvEEEEvNT_6ParamsE,"a",@progbits
	.sectionflags	@""
	.align	4
.nv.constant0._ZN7cutlass13device_kernelINS_4gemm6kernel13GemmUniversalIN4cute5tupleIJiiiiEEENS1_10collective13CollectiveMmaINS1_34MainloopSm90TmaGmmaWarpSpecializedILi4ENS5_IJNS4_1CILi1EEESB_SB_EEENS1_35KernelTmaWarpSpecializedCooperativeEEENS5_IJNSA_ILi128EEENSA_ILi80EEESF_EEENS_6half_tENS5_IJlSB_lEEESI_SJ_NS4_8TiledMMAINS4_8MMA_AtomIJNS4_4SM904GMMA25MMA_64x16x16_F32F16F16_SSILNSN_5MajorE0ELSP_0ELNSN_7ScaleInE1ELSQ_1EEEEEENS4_6LayoutINS5_IJNSA_ILi2EEESB_SB_EEENS5_IJSB_NSA_ILi0EEESW_EEEEENS5_IJNS4_10UnderscoreESZ_SZ_EEEEENS4_13SM90_TMA_LOADENS4_14ComposedLayoutINS4_7SwizzleILi3ELi4ELi3EEENS4_18smem_ptr_flag_bitsILi16EEENST_INS5_IJNSA_ILi8EEENSA_ILi64EEEEEENS5_IJS19_SB_EEEEEEEvNS4_8identityES12_S1D_vS1E_EENS_8epilogue10collective6detail29Sm90TmaWarpSpecializedAdapterINS1H_15DefaultEpilogueISI_SJ_SJ_NS1G_6thread17LinearCombinationISI_Li1EffLNS1L_9ScaleType4KindE0ELNS_15FloatRoundStyleE2ESI_EENS1_15EpilogueDefaultEEEEEvvEEEEvNT_6ParamsE:
	.zero		1664


//--------------------- SYMBOLS --------------------------

	.type		.nv.reservedSmem.offset0,@object
	.size		.nv.reservedSmem.offset0,0x4
	.type		__assertfail,@function
